// auto-generated by cutlass_sweep.gemm — config: {"arch": "sm_100", "cluster_m": 1, "cluster_n": 8, "dtype": "e5m2", "dtype_b": "e5m2", "layout": "nt", "stages": 0, "tile_k": 32, "tile_m": 128, "tile_n": 256}
#include "cutlass/cutlass.h"
#include "cutlass/gemm/collective/collective_builder.hpp"
#include "cutlass/gemm/device/gemm_universal_adapter.h"
#include "cutlass/gemm/kernel/gemm_universal.hpp"
#include "cutlass/epilogue/collective/collective_builder.hpp"

using ElemA = cutlass::float_e5m2_t;
using ElemB = cutlass::float_e5m2_t;
using ElemCD = cutlass::float_e5m2_t;
using Acc  = float;
using TileShape    = cute::Shape<cute::_128, cute::_256, cute::_32>;
using ClusterShape = cute::Shape<cute::_1, cute::_8, cute::_1>;

using CollectiveEpilogue = typename cutlass::epilogue::collective::CollectiveBuilder<
    cutlass::arch::Sm100, cutlass::arch::OpClassTensorOp,
    TileShape, ClusterShape,
    cutlass::epilogue::collective::EpilogueTileAuto,
    Acc, Acc,
    ElemCD, cutlass::layout::RowMajor, 128 / cutlass::sizeof_bits<ElemCD>::value,
    ElemCD, cutlass::layout::RowMajor, 128 / cutlass::sizeof_bits<ElemCD>::value,
    cutlass::epilogue::collective::EpilogueScheduleAuto
  >::CollectiveOp;

using CollectiveMainloop = typename cutlass::gemm::collective::CollectiveBuilder<
    cutlass::arch::Sm100, cutlass::arch::OpClassTensorOp,
    ElemA, cutlass::layout::RowMajor, 128 / cutlass::sizeof_bits<ElemA>::value,
    ElemB, cutlass::layout::ColumnMajor, 128 / cutlass::sizeof_bits<ElemB>::value,
    Acc,
    TileShape, ClusterShape,
    cutlass::gemm::collective::StageCountAutoCarveout<static_cast<int>(sizeof(typename CollectiveEpilogue::SharedStorage))>,
    cutlass::gemm::collective::KernelScheduleAuto
  >::CollectiveOp;

using GemmKernel = cutlass::gemm::kernel::GemmUniversal<
    cute::Shape<int,int,int,int>,
    CollectiveMainloop,
    CollectiveEpilogue
>;
using Gemm = cutlass::gemm::device::GemmUniversalAdapter<GemmKernel>;

// Force the device kernel symbol into the cubin without needing a host main.
auto* _anchor = &cutlass::device_kernel<GemmKernel>;


// ===== COMPILED SASS (sm_100a) =====

	.target	sm_100a

	.elftype	@"ET_EXEC"


//--------------------- .note.nv.tkinfo           --------------------------
	.section	.note.nv.tkinfo,"",@"SHT_NOTE"
	.sectionflags	@"SHF_NOTE_NV_TKINFO"
	.tkinfo
        /*0018*/ 	.word	0x00000002
        /*0030*/ 	.string	""
        /*0030*/ 	.string	"ptxas"
        /*0030*/ 	.string	"Cuda compilation tools, release 13.0, V13.0.88"
        /*0030*/ 	.string	"Build cuda_13.0.r13.0/compiler.36424714_0"
        /*0030*/ 	.string	"-arch sm_100a -m 64 "



//--------------------- .note.nv.cuinfo           --------------------------
	.section	.note.nv.cuinfo,"",@"SHT_NOTE"
	.sectionflags	@"SHF_NOTE_NV_CUINFO"
        /*0018*/ 	.short	0x0002
        /*001a*/ 	.short	0x0064
        /*001c*/ 	.short	0x0082
	.zero		2


//--------------------- .nv.info                  --------------------------
	.section	.nv.info,"",@"SHT_CUDA_INFO"
	.align	4


	//----- nvinfo : EIATTR_REGCOUNT
	.align		4
        /*0000*/ 	.byte	0x04, 0x2f
        /*0002*/ 	.short	(.L_20 - .L_19)
	.align		4
.L_19:
        /*0004*/ 	.word	index@(_ZN7cutlass13device_kernelINS_4gemm6kernel13GemmUniversalIN4cute5tupleIJiiiiEEENS1_10collective13CollectiveMmaINS1_35MainloopSm100TmaUmmaWarpSpecializedILi14ELi2ELi2ENS5_IJNS4_1CILi1EEENSA_ILi8EEESB_EEEEENS5_IJNSA_ILi128EEENSA_ILi256EEENSA_ILi32EEEEEENS_12float_e5m2_tENS5_IJlSB_lEEESJ_SK_NS4_8TiledMMAINS4_8MMA_AtomIJNS4_10MMA_TraitsINS4_19SM100_MMA_F8F6F4_SSEJSJ_SJ_fSF_SG_NS4_17integral_constantINS4_4UMMA5MajorELSR_0EEESS_NSP_INSQ_7ScaleInELST_0EEESU_EEEEEENS4_6LayoutINS5_IJSB_SB_SB_EEENS5_IJNSA_ILi0EEESZ_SZ_EEEEENS5_IJNS4_10UnderscoreES12_S12_EEEEENS4_23SM90_TMA_LOAD_MULTICASTENS4_14ComposedLayoutINS4_7SwizzleILi1ELi4ELi3EEENS4_18smem_ptr_flag_bitsILi8EEENSX_INS5_IJSC_SH_EEENS5_IJSH_SB_EEEEEEEvNS4_8identityENS4_13SM90_TMA_LOADES1E_vS1F_EENS_8epilogue10collective18CollectiveEpilogueINS1I_23Sm100TmaWarpSpecializedILi4ELi2ELi64ELb0ELb0EEEJSI_NS5_IJNSX_ISF_SB_EENSX_INSA_ILi64EEESB_EEEEESJ_SK_SJ_SK_NS1I_6fusion15FusionCallbacksIS1M_NS1R_17LinearCombinationISJ_fSJ_fLNS_15FloatRoundStyleE2EEESI_S1Q_JEEENS4_5SM1004TMEM4LOAD26SM100_TMEM_LOAD_32dp32b64xES1G_NS16_INS17_ILi2ELi4ELi3EEES1A_NSX_INS5_IJSC_S1O_EEENS5_IJS1O_SB_EEEEEEENS4_39AutoVectorizingCopyWithAssumedAlignmentILi128EEENS4_14SM90_TMA_STOREES25_S27_S27_EEEvvEEEEvNT_6ParamsE)
        /*0008*/ 	.word	0x000000ce


	//----- nvinfo : EIATTR_FRAME_SIZE
	.align		4
.L_20:
        /*000c*/ 	.byte	0x04, 0x11
        /*000e*/ 	.short	(.L_22 - .L_21)
	.align		4
.L_21:
        /*0010*/ 	.word	index@($__internal_2_$__cuda_sm10x_tcgen05_guardrail_trap_unallocated_columns_being_dealloced)
        /*0014*/ 	.word	0x00000000


	//----- nvinfo : EIATTR_FRAME_SIZE
	.align		4
.L_22:
        /*0018*/ 	.byte	0x04, 0x11
        /*001a*/ 	.short	(.L_24 - .L_23)
	.align		4
.L_23:
        /*001c*/ 	.word	index@($__internal_1_$__cuda_sm10x_tcgen05_guardrail_trap_phase_invalid_during_alloc)
        /*0020*/ 	.word	0x00000000


	//----- nvinfo : EIATTR_FRAME_SIZE
	.align		4
.L_24:
        /*0024*/ 	.byte	0x04, 0x11
        /*0026*/ 	.short	(.L_26 - .L_25)
	.align		4
.L_25:
        /*0028*/ 	.word	index@($__internal_0_$__cuda_sm10x_tcgen05_guardrail_trap_col_being_dealloced_not_returned_by_alloc)
        /*002c*/ 	.word	0x00000000


	//----- nvinfo : EIATTR_FRAME_SIZE
	.align		4
.L_26:
        /*0030*/ 	.byte	0x04, 0x11
        /*0032*/ 	.short	(.L_28 - .L_27)
	.align		4
.L_27:
        /*0034*/ 	.word	index@(_ZN7cutlass13device_kernelINS_4gemm6kernel13GemmUniversalIN4cute5tupleIJiiiiEEENS1_10collective13CollectiveMmaINS1_35MainloopSm100TmaUmmaWarpSpecializedILi14ELi2ELi2ENS5_IJNS4_1CILi1EEENSA_ILi8EEESB_EEEEENS5_IJNSA_ILi128EEENSA_ILi256EEENSA_ILi32EEEEEENS_12float_e5m2_tENS5_IJlSB_lEEESJ_SK_NS4_8TiledMMAINS4_8MMA_AtomIJNS4_10MMA_TraitsINS4_19SM100_MMA_F8F6F4_SSEJSJ_SJ_fSF_SG_NS4_17integral_constantINS4_4UMMA5MajorELSR_0EEESS_NSP_INSQ_7ScaleInELST_0EEESU_EEEEEENS4_6LayoutINS5_IJSB_SB_SB_EEENS5_IJNSA_ILi0EEESZ_SZ_EEEEENS5_IJNS4_10UnderscoreES12_S12_EEEEENS4_23SM90_TMA_LOAD_MULTICASTENS4_14ComposedLayoutINS4_7SwizzleILi1ELi4ELi3EEENS4_18smem_ptr_flag_bitsILi8EEENSX_INS5_IJSC_SH_EEENS5_IJSH_SB_EEEEEEEvNS4_8identityENS4_13SM90_TMA_LOADES1E_vS1F_EENS_8epilogue10collective18CollectiveEpilogueINS1I_23Sm100TmaWarpSpecializedILi4ELi2ELi64ELb0ELb0EEEJSI_NS5_IJNSX_ISF_SB_EENSX_INSA_ILi64EEESB_EEEEESJ_SK_SJ_SK_NS1I_6fusion15FusionCallbacksIS1M_NS1R_17LinearCombinationISJ_fSJ_fLNS_15FloatRoundStyleE2EEESI_S1Q_JEEENS4_5SM1004TMEM4LOAD26SM100_TMEM_LOAD_32dp32b64xES1G_NS16_INS17_ILi2ELi4ELi3EEES1A_NSX_INS5_IJSC_S1O_EEENS5_IJS1O_SB_EEEEEEENS4_39AutoVectorizingCopyWithAssumedAlignmentILi128EEENS4_14SM90_TMA_STOREES25_S27_S27_EEEvvEEEEvNT_6ParamsE)
        /*0038*/ 	.word	0x00000000


	//----- nvinfo : EIATTR_MIN_STACK_SIZE
	.align		4
.L_28:
        /*003c*/ 	.byte	0x04, 0x12
        /*003e*/ 	.short	(.L_30 - .L_29)
	.align		4
.L_29:
        /*0040*/ 	.word	index@(_ZN7cutlass13device_kernelINS_4gemm6kernel13GemmUniversalIN4cute5tupleIJiiiiEEENS1_10collective13CollectiveMmaINS1_35MainloopSm100TmaUmmaWarpSpecializedILi14ELi2ELi2ENS5_IJNS4_1CILi1EEENSA_ILi8EEESB_EEEEENS5_IJNSA_ILi128EEENSA_ILi256EEENSA_ILi32EEEEEENS_12float_e5m2_tENS5_IJlSB_lEEESJ_SK_NS4_8TiledMMAINS4_8MMA_AtomIJNS4_10MMA_TraitsINS4_19SM100_MMA_F8F6F4_SSEJSJ_SJ_fSF_SG_NS4_17integral_constantINS4_4UMMA5MajorELSR_0EEESS_NSP_INSQ_7ScaleInELST_0EEESU_EEEEEENS4_6LayoutINS5_IJSB_SB_SB_EEENS5_IJNSA_ILi0EEESZ_SZ_EEEEENS5_IJNS4_10UnderscoreES12_S12_EEEEENS4_23SM90_TMA_LOAD_MULTICASTENS4_14ComposedLayoutINS4_7SwizzleILi1ELi4ELi3EEENS4_18smem_ptr_flag_bitsILi8EEENSX_INS5_IJSC_SH_EEENS5_IJSH_SB_EEEEEEEvNS4_8identityENS4_13SM90_TMA_LOADES1E_vS1F_EENS_8epilogue10collective18CollectiveEpilogueINS1I_23Sm100TmaWarpSpecializedILi4ELi2ELi64ELb0ELb0EEEJSI_NS5_IJNSX_ISF_SB_EENSX_INSA_ILi64EEESB_EEEEESJ_SK_SJ_SK_NS1I_6fusion15FusionCallbacksIS1M_NS1R_17LinearCombinationISJ_fSJ_fLNS_15FloatRoundStyleE2EEESI_S1Q_JEEENS4_5SM1004TMEM4LOAD26SM100_TMEM_LOAD_32dp32b64xES1G_NS16_INS17_ILi2ELi4ELi3EEES1A_NSX_INS5_IJSC_S1O_EEENS5_IJS1O_SB_EEEEEEENS4_39AutoVectorizingCopyWithAssumedAlignmentILi128EEENS4_14SM90_TMA_STOREES25_S27_S27_EEEvvEEEEvNT_6ParamsE)
        /*0044*/ 	.word	0x00000000
.L_30:


//--------------------- .nv.compat                --------------------------
	.section	.nv.compat,"",@"SHT_CUDA_COMPAT_INFO"
	.align	4
        /*0000*/ 	.byte	0x02, 0x09, 0x01, 0x00, 0x02, 0x02, 0x02, 0x00, 0x02, 0x05, 0x05, 0x00, 0x03, 0x07, 0x01, 0x01
        /*0010*/ 	.byte	0x02, 0x03, 0x01, 0x00, 0x02, 0x06, 0x01, 0x00, 0x04, 0x0b, 0x08, 0x00, 0x09, 0x00, 0x00, 0x00
        /*0020*/ 	.byte	0x00, 0x00, 0x00, 0x00


//--------------------- .nv.info._ZN7cutlass13device_kernelINS_4gemm6kernel13GemmUniversalIN4cute5tupleIJiiiiEEENS1_10collective13CollectiveMmaINS1_35MainloopSm100TmaUmmaWarpSpecializedILi14ELi2ELi2ENS5_IJNS4_1CILi1EEENSA_ILi8EEESB_EEEEENS5_IJNSA_ILi128EEENSA_ILi256EEENSA_ILi32EEEEEENS_12float_e5m2_tENS5_IJlSB_lEEESJ_SK_NS4_8TiledMMAINS4_8MMA_AtomIJNS4_10MMA_TraitsINS4_19SM100_MMA_F8F6F4_SSEJSJ_SJ_fSF_SG_NS4_17integral_constantINS4_4UMMA5MajorELSR_0EEESS_NSP_INSQ_7ScaleInELST_0EEESU_EEEEEENS4_6LayoutINS5_IJSB_SB_SB_EEENS5_IJNSA_ILi0EEESZ_SZ_EEEEENS5_IJNS4_10UnderscoreES12_S12_EEEEENS4_23SM90_TMA_LOAD_MULTICASTENS4_14ComposedLayoutINS4_7SwizzleILi1ELi4ELi3EEENS4_18smem_ptr_flag_bitsILi8EEENSX_INS5_IJSC_SH_EEENS5_IJSH_SB_EEEEEEEvNS4_8identityENS4_13SM90_TMA_LOADES1E_vS1F_EENS_8epilogue10collective18CollectiveEpilogueINS1I_23Sm100TmaWarpSpecializedILi4ELi2ELi64ELb0ELb0EEEJSI_NS5_IJNSX_ISF_SB_EENSX_INSA_ILi64EEESB_EEEEESJ_SK_SJ_SK_NS1I_6fusion15FusionCallbacksIS1M_NS1R_17LinearCombinationISJ_fSJ_fLNS_15FloatRoundStyleE2EEESI_S1Q_JEEENS4_5SM1004TMEM4LOAD26SM100_TMEM_LOAD_32dp32b64xES1G_NS16_INS17_ILi2ELi4ELi3EEES1A_NSX_INS5_IJSC_S1O_EEENS5_IJS1O_SB_EEEEEEENS4_39AutoVectorizingCopyWithAssumedAlignmentILi128EEENS4_14SM90_TMA_STOREES25_S27_S27_EEEvvEEEEvNT_6ParamsE --------------------------
	.section	.nv.info._ZN7cutlass13device_kernelINS_4gemm6kernel13GemmUniversalIN4cute5tupleIJiiiiEEENS1_10collective13CollectiveMmaINS1_35MainloopSm100TmaUmmaWarpSpecializedILi14ELi2ELi2ENS5_IJNS4_1CILi1EEENSA_ILi8EEESB_EEEEENS5_IJNSA_ILi128EEENSA_ILi256EEENSA_ILi32EEEEEENS_12float_e5m2_tENS5_IJlSB_lEEESJ_SK_NS4_8TiledMMAINS4_8MMA_AtomIJNS4_10MMA_TraitsINS4_19SM100_MMA_F8F6F4_SSEJSJ_SJ_fSF_SG_NS4_17integral_constantINS4_4UMMA5MajorELSR_0EEESS_NSP_INSQ_7ScaleInELST_0EEESU_EEEEEENS4_6LayoutINS5_IJSB_SB_SB_EEENS5_IJNSA_ILi0EEESZ_SZ_EEEEENS5_IJNS4_10UnderscoreES12_S12_EEEEENS4_23SM90_TMA_LOAD_MULTICASTENS4_14ComposedLayoutINS4_7SwizzleILi1ELi4ELi3EEENS4_18smem_ptr_flag_bitsILi8EEENSX_INS5_IJSC_SH_EEENS5_IJSH_SB_EEEEEEEvNS4_8identityENS4_13SM90_TMA_LOADES1E_vS1F_EENS_8epilogue10collective18CollectiveEpilogueINS1I_23Sm100TmaWarpSpecializedILi4ELi2ELi64ELb0ELb0EEEJSI_NS5_IJNSX_ISF_SB_EENSX_INSA_ILi64EEESB_EEEEESJ_SK_SJ_SK_NS1I_6fusion15FusionCallbacksIS1M_NS1R_17LinearCombinationISJ_fSJ_fLNS_15FloatRoundStyleE2EEESI_S1Q_JEEENS4_5SM1004TMEM4LOAD26SM100_TMEM_LOAD_32dp32b64xES1G_NS16_INS17_ILi2ELi4ELi3EEES1A_NSX_INS5_IJSC_S1O_EEENS5_IJS1O_SB_EEEEEEENS4_39AutoVectorizingCopyWithAssumedAlignmentILi128EEENS4_14SM90_TMA_STOREES25_S27_S27_EEEvvEEEEvNT_6ParamsE,"",@"SHT_CUDA_INFO"
	.sectionflags	@""
	.align	4


	//----- nvinfo : EIATTR_CUDA_API_VERSION
	.align		4
        /*0000*/ 	.byte	0x04, 0x37
        /*0002*/ 	.short	(.L_32 - .L_31)
.L_31:
        /*0004*/ 	.word	0x00000082


	//----- nvinfo : EIATTR_KPARAM_INFO
	.align		4
.L_32:
        /*0008*/ 	.byte	0x04, 0x17
        /*000a*/ 	.short	(.L_34 - .L_33)
.L_33:
        /*000c*/ 	.word	0x00000000
        /*0010*/ 	.short	0x0000
        /*0012*/ 	.short	0x0000
        /*0014*/ 	.byte	0x00, 0xf0, 0x01, 0x20


	//----- nvinfo : EIATTR_AT_ENTRY_FRAGMENTS
	.align		4
.L_34:
        /*0018*/ 	.byte	0x04, 0x4f
        /*001a*/ 	.short	(.L_36 - .L_35)


	//   ....[0]....
.L_35:
        /*001c*/ 	.word	0x00000006


	//----- nvinfo : EIATTR_RESERVED_SMEM_USED
	.align		4
.L_36:
        /*0020*/ 	.byte	0x01, 0x41
	.zero		2


	//----- nvinfo : EIATTR_SPARSE_MMA_MASK
	.align		4
        /*0024*/ 	.byte	0x03, 0x50
        /*0026*/ 	.short	0x0000


	//----- nvinfo : EIATTR_TCGEN05_1CTA_USED
	.align		4
        /*0028*/ 	.byte	0x01, 0x51
	.zero		2


	//----- nvinfo : EIATTR_MAXREG_COUNT
	.align		4
        /*002c*/ 	.byte	0x03, 0x1b
        /*002e*/ 	.short	0x00ff


	//----- nvinfo : EIATTR_NUM_BARRIERS
	.align		4
        /*0030*/ 	.byte	0x02, 0x4c
        /*0032*/ 	.byte	0x07
	.zero		1


	//----- nvinfo : EIATTR_EXTERNS
	.align		4
        /*0034*/ 	.byte	0x04, 0x0f
        /*0036*/ 	.short	(.L_38 - .L_37)


	//   ....[0]....
	.align		4
.L_37:
        /*0038*/ 	.word	index@(__assertfail)


	//----- nvinfo : EIATTR_MERCURY_ISA_VERSION
	.align		4
.L_38:
        /*003c*/ 	.byte	0x03, 0x5f
        /*003e*/ 	.short	0x0101


	//----- nvinfo : EIATTR_INT_WARP_WIDE_INSTR_OFFSETS
	.align		4
        /*0040*/ 	.byte	0x04, 0x31
        /*0042*/ 	.short	(.L_40 - .L_39)


	//   ....[0]....
.L_39:
        /*0044*/ 	.word	0x00004240


	//   ....[1]....
        /*0048*/ 	.word	0x00004260


	//   ....[2]....
        /*004c*/ 	.word	0x00004290


	//   ....[3]....
        /*0050*/ 	.word	0x00004e10


	//   ....[4]....
        /*0054*/ 	.word	0x00004e80


	//   ....[5]....
        /*0058*/ 	.word	0x00004f50


	//   ....[6]....
        /*005c*/ 	.word	0x00004fd0


	//   ....[7]....
        /*0060*/ 	.word	0x000050c0


	//   ....[8]....
        /*0064*/ 	.word	0x00005140


	//   ....[9]....
        /*0068*/ 	.word	0x00005220


	//   ....[10]....
        /*006c*/ 	.word	0x000052d0


	//----- nvinfo : EIATTR_COOP_GROUP_MASK_REGIDS
	.align		4
.L_40:
        /*0070*/ 	.byte	0x04, 0x29
        /*0072*/ 	.short	(.L_42 - .L_41)


	//   ....[0]....
.L_41:
        /*0074*/ 	.word	0xffffffff


	//   ....[1]....
        /*0078*/ 	.word	0xffffffff


	//   ....[2]....
        /*007c*/ 	.word	0xffffffff


	//   ....[3]....
        /*0080*/ 	.word	0xffffffff


	//   ....[4]....
        /*0084*/ 	.word	0xffffffff


	//   ....[5]....
        /*0088*/ 	.word	0xffffffff


	//   ....[6]....
        /*008c*/ 	.word	0xffffffff


	//   ....[7]....
        /*0090*/ 	.word	0xffffffff


	//   ....[8]....
        /*0094*/ 	.word	0xffffffff


	//   ....[9]....
        /*0098*/ 	.word	0xffffffff


	//   ....[10]....
        /*009c*/ 	.word	0xffffffff


	//   ....[11]....
        /*00a0*/ 	.word	0xffffffff


	//   ....[12]....
        /*00a4*/ 	.word	0xffffffff


	//   ....[13]....
        /*00a8*/ 	.word	0xffffffff


	//----- nvinfo : EIATTR_COOP_GROUP_INSTR_OFFSETS
	.align		4
.L_42:
        /*00ac*/ 	.byte	0x04, 0x28
        /*00ae*/ 	.short	(.L_44 - .L_43)


	//   ....[0]....
.L_43:
        /*00b0*/ 	.word	0x00000080


	//   ....[1]....
        /*00b4*/ 	.word	0x000004f0


	//   ....[2]....
        /*00b8*/ 	.word	0x00000810


	//   ....[3]....
        /*00bc*/ 	.word	0x000009b0


	//   ....[4]....
        /*00c0*/ 	.word	0x00000ab0


	//   ....[5]....
        /*00c4*/ 	.word	0x00000c20


	//   ....[6]....
        /*00c8*/ 	.word	0x00000d80


	//   ....[7]....
        /*00cc*/ 	.word	0x00000f30


	//   ....[8]....
        /*00d0*/ 	.word	0x00002280


	//   ....[9]....
        /*00d4*/ 	.word	0x00003700


	//   ....[10]....
        /*00d8*/ 	.word	0x00003910


	//   ....[11]....
        /*00dc*/ 	.word	0x00003940


	//   ....[12]....
        /*00e0*/ 	.word	0x00004120


	//   ....[13]....
        /*00e4*/ 	.word	0x00004350


	//----- nvinfo : EIATTR_VRC_CTA_INIT_COUNT
	.align		4
.L_44:
        /*00e8*/ 	.byte	0x02, 0x4a
        /*00ea*/ 	.byte	0x80
	.zero		1


	//----- nvinfo : EIATTR_SYSCALL_OFFSETS
	.align		4
        /*00ec*/ 	.byte	0x04, 0x46
        /*00ee*/ 	.short	(.L_46 - .L_45)


	//   ....[0]....
.L_45:
        /*00f0*/ 	.word	0x00005f50


	//   ....[1]....
        /*00f4*/ 	.word	0x00006090


	//   ....[2]....
        /*00f8*/ 	.word	0x00006920


	//   ....[3]....
        /*00fc*/ 	.word	0x00007f40


	//   ....[4]....
        /*0100*/ 	.word	0x000094f0


	//   ....[5]....
        /*0104*/ 	.word	0x0000aac0


	//----- nvinfo : EIATTR_MBARRIER_INSTR_OFFSETS
	.align		4
.L_46:
        /*0108*/ 	.byte	0x04, 0x39
        /*010a*/ 	.short	(.L_48 - .L_47)


	//   ....[0]....
.L_47:
        /*010c*/ 	.word	0x00000630
        /*0110*/ 	.word	0x000000ff
        /*0114*/ 	.word	0x00000000
        /*0118*/ 	.short	0x0100
        /*011a*/ 	.byte	0x04
	.zero		1


	//   ....[1]....
        /*011c*/ 	.word	0x00000640
        /*0120*/ 	.word	0x000000ff
        /*0124*/ 	.word	0x00000070
        /*0128*/ 	.short	0x0100
        /*012a*/ 	.byte	0x04
	.zero		1


	//   ....[2]....
        /*012c*/ 	.word	0x00000650
        /*0130*/ 	.word	0x000000ff
        /*0134*/ 	.word	0x00000008
        /*0138*/ 	.short	0x0100
        /*013a*/ 	.byte	0x04
	.zero		1


	//   ....[3]....
        /*013c*/ 	.word	0x00000660
        /*0140*/ 	.word	0x000000ff
        /*0144*/ 	.word	0x00000078
        /*0148*/ 	.short	0x0100
        /*014a*/ 	.byte	0x04
	.zero		1


	//   ....[4]....
        /*014c*/ 	.word	0x00000670
        /*0150*/ 	.word	0x000000ff
        /*0154*/ 	.word	0x00000010
        /*0158*/ 	.short	0x0100
        /*015a*/ 	.byte	0x04
	.zero		1


	//   ....[5]....
        /*015c*/ 	.word	0x00000680
        /*0160*/ 	.word	0x000000ff
        /*0164*/ 	.word	0x00000080
        /*0168*/ 	.short	0x0100
        /*016a*/ 	.byte	0x04
	.zero		1


	//   ....[6]....
        /*016c*/ 	.word	0x00000690
        /*0170*/ 	.word	0x000000ff
        /*0174*/ 	.word	0x00000018
        /*0178*/ 	.short	0x0100
        /*017a*/ 	.byte	0x04
	.zero		1


	//   ....[7]....
        /*017c*/ 	.word	0x000006a0
        /*0180*/ 	.word	0x000000ff
        /*0184*/ 	.word	0x00000088
        /*0188*/ 	.short	0x0100
        /*018a*/ 	.byte	0x04
	.zero		1


	//   ....[8]....
        /*018c*/ 	.word	0x000006b0
        /*0190*/ 	.word	0x000000ff
        /*0194*/ 	.word	0x00000020
        /*0198*/ 	.short	0x0100
        /*019a*/ 	.byte	0x04
	.zero		1


	//   ....[9]....
        /*019c*/ 	.word	0x000006c0
        /*01a0*/ 	.word	0x000000ff
        /*01a4*/ 	.word	0x00000090
        /*01a8*/ 	.short	0x0100
        /*01aa*/ 	.byte	0x04
	.zero		1


	//   ....[10]....
        /*01ac*/ 	.word	0x000006d0
        /*01b0*/ 	.word	0x000000ff
        /*01b4*/ 	.word	0x00000028
        /*01b8*/ 	.short	0x0100
        /*01ba*/ 	.byte	0x04
	.zero		1


	//   ....[11]....
        /*01bc*/ 	.word	0x000006e0
        /*01c0*/ 	.word	0x000000ff
        /*01c4*/ 	.word	0x00000098
        /*01c8*/ 	.short	0x0100
        /*01ca*/ 	.byte	0x04
	.zero		1


	//   ....[12]....
        /*01cc*/ 	.word	0x000006f0
        /*01d0*/ 	.word	0x000000ff
        /*01d4*/ 	.word	0x00000030
        /*01d8*/ 	.short	0x0100
        /*01da*/ 	.byte	0x04
	.zero		1


	//   ....[13]....
        /*01dc*/ 	.word	0x00000700
        /*01e0*/ 	.word	0x000000ff
        /*01e4*/ 	.word	0x000000a0
        /*01e8*/ 	.short	0x0100
        /*01ea*/ 	.byte	0x04
	.zero		1


	//   ....[14]....
        /*01ec*/ 	.word	0x00000710
        /*01f0*/ 	.word	0x000000ff
        /*01f4*/ 	.word	0x00000038
        /*01f8*/ 	.short	0x0100
        /*01fa*/ 	.byte	0x04
	.zero		1


	//   ....[15]....
        /*01fc*/ 	.word	0x00000720
        /*0200*/ 	.word	0x000000ff
        /*0204*/ 	.word	0x000000a8
        /*0208*/ 	.short	0x0100
        /*020a*/ 	.byte	0x04
	.zero		1


	//   ....[16]....
        /*020c*/ 	.word	0x00000730
        /*0210*/ 	.word	0x000000ff
        /*0214*/ 	.word	0x00000040
        /*0218*/ 	.short	0x0100
        /*021a*/ 	.byte	0x04
	.zero		1


	//   ....[17]....
        /*021c*/ 	.word	0x00000740
        /*0220*/ 	.word	0x000000ff
        /*0224*/ 	.word	0x000000b0
        /*0228*/ 	.short	0x0100
        /*022a*/ 	.byte	0x04
	.zero		1


	//   ....[18]....
        /*022c*/ 	.word	0x00000750
        /*0230*/ 	.word	0x000000ff
        /*0234*/ 	.word	0x00000048
        /*0238*/ 	.short	0x0100
        /*023a*/ 	.byte	0x04
	.zero		1


	//   ....[19]....
        /*023c*/ 	.word	0x00000760
        /*0240*/ 	.word	0x000000ff
        /*0244*/ 	.word	0x000000b8
        /*0248*/ 	.short	0x0100
        /*024a*/ 	.byte	0x04
	.zero		1


	//   ....[20]....
        /*024c*/ 	.word	0x00000770
        /*0250*/ 	.word	0x000000ff
        /*0254*/ 	.word	0x00000050
        /*0258*/ 	.short	0x0100
        /*025a*/ 	.byte	0x04
	.zero		1


	//   ....[21]....
        /*025c*/ 	.word	0x00000780
        /*0260*/ 	.word	0x000000ff
        /*0264*/ 	.word	0x000000c0
        /*0268*/ 	.short	0x0100
        /*026a*/ 	.byte	0x04
	.zero		1


	//   ....[22]....
        /*026c*/ 	.word	0x00000790
        /*0270*/ 	.word	0x000000ff
        /*0274*/ 	.word	0x00000058
        /*0278*/ 	.short	0x0100
        /*027a*/ 	.byte	0x04
	.zero		1


	//   ....[23]....
        /*027c*/ 	.word	0x000007a0
        /*0280*/ 	.word	0x000000ff
        /*0284*/ 	.word	0x000000c8
        /*0288*/ 	.short	0x0100
        /*028a*/ 	.byte	0x04
	.zero		1


	//   ....[24]....
        /*028c*/ 	.word	0x000007b0
        /*0290*/ 	.word	0x000000ff
        /*0294*/ 	.word	0x00000060
        /*0298*/ 	.short	0x0100
        /*029a*/ 	.byte	0x04
	.zero		1


	//   ....[25]....
        /*029c*/ 	.word	0x000007c0
        /*02a0*/ 	.word	0x000000ff
        /*02a4*/ 	.word	0x000000d0
        /*02a8*/ 	.short	0x0100
        /*02aa*/ 	.byte	0x04
	.zero		1


	//   ....[26]....
        /*02ac*/ 	.word	0x000007d0
        /*02b0*/ 	.word	0x000000ff
        /*02b4*/ 	.word	0x00000068
        /*02b8*/ 	.short	0x0100
        /*02ba*/ 	.byte	0x04
	.zero		1


	//   ....[27]....
        /*02bc*/ 	.word	0x000007e0
        /*02c0*/ 	.word	0x000000ff
        /*02c4*/ 	.word	0x000000d8
        /*02c8*/ 	.short	0x0100
        /*02ca*/ 	.byte	0x04
	.zero		1


	//   ....[28]....
        /*02cc*/ 	.word	0x00000920
        /*02d0*/ 	.word	0x000000ff
        /*02d4*/ 	.word	0x000000e0
        /*02d8*/ 	.short	0x0100
        /*02da*/ 	.byte	0x04
	.zero		1


	//   ....[29]....
        /*02dc*/ 	.word	0x00000930
        /*02e0*/ 	.word	0x000000ff
        /*02e4*/ 	.word	0x00000100
        /*02e8*/ 	.short	0x0100
        /*02ea*/ 	.byte	0x04
	.zero		1


	//   ....[30]....
        /*02ec*/ 	.word	0x00000940
        /*02f0*/ 	.word	0x000000ff
        /*02f4*/ 	.word	0x000000e8
        /*02f8*/ 	.short	0x0100
        /*02fa*/ 	.byte	0x04
	.zero		1


	//   ....[31]....
        /*02fc*/ 	.word	0x00000950
        /*0300*/ 	.word	0x000000ff
        /*0304*/ 	.word	0x00000108
        /*0308*/ 	.short	0x0100
        /*030a*/ 	.byte	0x04
	.zero		1


	//   ....[32]....
        /*030c*/ 	.word	0x00000960
        /*0310*/ 	.word	0x000000ff
        /*0314*/ 	.word	0x000000f0
        /*0318*/ 	.short	0x0100
        /*031a*/ 	.byte	0x04
	.zero		1


	//   ....[33]....
        /*031c*/ 	.word	0x00000970
        /*0320*/ 	.word	0x000000ff
        /*0324*/ 	.word	0x00000110
        /*0328*/ 	.short	0x0100
        /*032a*/ 	.byte	0x04
	.zero		1


	//   ....[34]....
        /*032c*/ 	.word	0x00000980
        /*0330*/ 	.word	0x000000ff
        /*0334*/ 	.word	0x000000f8
        /*0338*/ 	.short	0x0100
        /*033a*/ 	.byte	0x04
	.zero		1


	//   ....[35]....
        /*033c*/ 	.word	0x00000990
        /*0340*/ 	.word	0x000000ff
        /*0344*/ 	.word	0x00000118
        /*0348*/ 	.short	0x0100
        /*034a*/ 	.byte	0x04
	.zero		1


	//   ....[36]....
        /*034c*/ 	.word	0x00000a80
        /*0350*/ 	.word	0x000000ff
        /*0354*/ 	.word	0x00000120
        /*0358*/ 	.short	0x0100
        /*035a*/ 	.byte	0x06
	.zero		1


	//   ....[37]....
        /*035c*/ 	.word	0x00000a90
        /*0360*/ 	.word	0x000000ff
        /*0364*/ 	.word	0x00000128
        /*0368*/ 	.short	0x0100
        /*036a*/ 	.byte	0x06
	.zero		1


	//   ....[38]....
        /*036c*/ 	.word	0x00000bd0
        /*0370*/ 	.word	0x000000ff
        /*0374*/ 	.word	0x00000130
        /*0378*/ 	.short	0x0100
        /*037a*/ 	.byte	0x06
	.zero		1


	//   ....[39]....
        /*037c*/ 	.word	0x00000be0
        /*0380*/ 	.word	0x000000ff
        /*0384*/ 	.word	0x00000140
        /*0388*/ 	.short	0x0100
        /*038a*/ 	.byte	0x06
	.zero		1


	//   ....[40]....
        /*038c*/ 	.word	0x00000bf0
        /*0390*/ 	.word	0x000000ff
        /*0394*/ 	.word	0x00000138
        /*0398*/ 	.short	0x0100
        /*039a*/ 	.byte	0x06
	.zero		1


	//   ....[41]....
        /*039c*/ 	.word	0x00000c00
        /*03a0*/ 	.word	0x000000ff
        /*03a4*/ 	.word	0x00000148
        /*03a8*/ 	.short	0x0100
        /*03aa*/ 	.byte	0x06
	.zero		1


	//   ....[42]....
        /*03ac*/ 	.word	0x00000d30
        /*03b0*/ 	.word	0x000000ff
        /*03b4*/ 	.word	0x00000150
        /*03b8*/ 	.short	0x0100
        /*03ba*/ 	.byte	0x04
	.zero		1


	//   ....[43]....
        /*03bc*/ 	.word	0x00000d40
        /*03c0*/ 	.word	0x000000ff
        /*03c4*/ 	.word	0x00000160
        /*03c8*/ 	.short	0x0100
        /*03ca*/ 	.byte	0x04
	.zero		1


	//   ....[44]....
        /*03cc*/ 	.word	0x00000d50
        /*03d0*/ 	.word	0x000000ff
        /*03d4*/ 	.word	0x00000158
        /*03d8*/ 	.short	0x0100
        /*03da*/ 	.byte	0x04
	.zero		1


	//   ....[45]....
        /*03dc*/ 	.word	0x00000d60
        /*03e0*/ 	.word	0x000000ff
        /*03e4*/ 	.word	0x00000168
        /*03e8*/ 	.short	0x0100
        /*03ea*/ 	.byte	0x04
	.zero		1


	//   ....[46]....
        /*03ec*/ 	.word	0x00000e50
        /*03f0*/ 	.word	0x000000ff
        /*03f4*/ 	.word	0x00000170
        /*03f8*/ 	.short	0x0100
        /*03fa*/ 	.byte	0x04
	.zero		1


	//   ....[47]....
        /*03fc*/ 	.word	0x00000e60
        /*0400*/ 	.word	0x000000ff
        /*0404*/ 	.word	0x00000180
        /*0408*/ 	.short	0x0100
        /*040a*/ 	.byte	0x04
	.zero		1


	//   ....[48]....
        /*040c*/ 	.word	0x00000e70
        /*0410*/ 	.word	0x000000ff
        /*0414*/ 	.word	0x00000178
        /*0418*/ 	.short	0x0100
        /*041a*/ 	.byte	0x04
	.zero		1


	//   ....[49]....
        /*041c*/ 	.word	0x00000e80
        /*0420*/ 	.word	0x000000ff
        /*0424*/ 	.word	0x00000188
        /*0428*/ 	.short	0x0100
        /*042a*/ 	.byte	0x04
	.zero		1


	//   ....[50]....
        /*042c*/ 	.word	0x00001b30
        /*0430*/ 	.word	0x00000000
        /*0434*/ 	.word	0x00000180
        /*0438*/ 	.short	0x010a
        /*043a*/ 	.byte	0xff
	.zero		1


	//   ....[51]....
        /*043c*/ 	.word	0x00001b50
        /*0440*/ 	.word	0x00000000
        /*0444*/ 	.word	0x00000170
        /*0448*/ 	.short	0x0101
        /*044a*/ 	.byte	0xff
	.zero		1


	//   ....[52]....
        /*044c*/ 	.word	0x00001c10
        /*0450*/ 	.word	0x000000ff
        /*0454*/ 	.word	0x00000070
        /*0458*/ 	.short	0x010a
        /*045a*/ 	.byte	0x04
	.zero		1


	//   ....[53]....
        /*045c*/ 	.word	0x00001c90
        /*0460*/ 	.word	0x000000ff
        /*0464*/ 	.word	0x00000070
        /*0468*/ 	.short	0x010a
        /*046a*/ 	.byte	0x21
	.zero		1


	//   ....[54]....
        /*046c*/ 	.word	0x00001e20
        /*0470*/ 	.word	0x000000ff
        /*0474*/ 	.word	0x00000070
        /*0478*/ 	.short	0x010a
        /*047a*/ 	.byte	0x08
	.zero		1


	//   ....[55]....
        /*047c*/ 	.word	0x00001f40
        /*0480*/ 	.word	0x000000ff
        /*0484*/ 	.word	0x00000128
        /*0488*/ 	.short	0x0101
        /*048a*/ 	.byte	0x07
	.zero		1


	//   ....[56]....
        /*048c*/ 	.word	0x00001f60
        /*0490*/ 	.word	0x000000ff
        /*0494*/ 	.word	0x00000070
        /*0498*/ 	.short	0x010a
        /*049a*/ 	.byte	0x04
	.zero		1


	//   ....[57]....
        /*049c*/ 	.word	0x00001fe0
        /*04a0*/ 	.word	0x000000ff
        /*04a4*/ 	.word	0x00000070
        /*04a8*/ 	.short	0x010a
        /*04aa*/ 	.byte	0x11
	.zero		1


	//   ....[58]....
        /*04ac*/ 	.word	0x00002170
        /*04b0*/ 	.word	0x000000ff
        /*04b4*/ 	.word	0x00000070
        /*04b8*/ 	.short	0x010a
        /*04ba*/ 	.byte	0x06
	.zero		1


	//   ....[59]....
        /*04bc*/ 	.word	0x000022b0
        /*04c0*/ 	.word	0x00000003
        /*04c4*/ 	.word	0x00000130
        /*04c8*/ 	.short	0x010a
        /*04ca*/ 	.byte	0xff
	.zero		1


	//   ....[60]....
        /*04cc*/ 	.word	0x00002400
        /*04d0*/ 	.word	0x00000000
        /*04d4*/ 	.word	0x00000000
        /*04d8*/ 	.short	0x0101
        /*04da*/ 	.byte	0xff
	.zero		1


	//   ....[61]....
        /*04dc*/ 	.word	0x000029b0
        /*04e0*/ 	.word	0x000000ff
        /*04e4*/ 	.word	0x00000000
        /*04e8*/ 	.short	0x010a
        /*04ea*/ 	.byte	0x04
	.zero		1


	//   ....[62]....
        /*04ec*/ 	.word	0x00002a40
        /*04f0*/ 	.word	0x000000ff
        /*04f4*/ 	.word	0x00000000
        /*04f8*/ 	.short	0x010a
        /*04fa*/ 	.byte	0x05
	.zero		1


	//   ....[63]....
        /*04fc*/ 	.word	0x00002ad0
        /*0500*/ 	.word	0x000000ff
        /*0504*/ 	.word	0x00000000
        /*0508*/ 	.short	0x010a
        /*050a*/ 	.byte	0x05
	.zero		1


	//   ....[64]....
        /*050c*/ 	.word	0x00002b60
        /*0510*/ 	.word	0x000000ff
        /*0514*/ 	.word	0x00000000
        /*0518*/ 	.short	0x010a
        /*051a*/ 	.byte	0x05
	.zero		1


	//   ....[65]....
        /*051c*/ 	.word	0x00002bf0
        /*0520*/ 	.word	0x000000ff
        /*0524*/ 	.word	0x00000000
        /*0528*/ 	.short	0x010a
        /*052a*/ 	.byte	0x05
	.zero		1


	//   ....[66]....
        /*052c*/ 	.word	0x00002c80
        /*0530*/ 	.word	0x000000ff
        /*0534*/ 	.word	0x00000000
        /*0538*/ 	.short	0x010a
        /*053a*/ 	.byte	0x05
	.zero		1


	//   ....[67]....
        /*053c*/ 	.word	0x00002d10
        /*0540*/ 	.word	0x000000ff
        /*0544*/ 	.word	0x00000000
        /*0548*/ 	.short	0x010a
        /*054a*/ 	.byte	0x05
	.zero		1


	//   ....[68]....
        /*054c*/ 	.word	0x00002da0
        /*0550*/ 	.word	0x000000ff
        /*0554*/ 	.word	0x00000000
        /*0558*/ 	.short	0x010a
        /*055a*/ 	.byte	0x05
	.zero		1


	//   ....[69]....
        /*055c*/ 	.word	0x00002e30
        /*0560*/ 	.word	0x000000ff
        /*0564*/ 	.word	0x00000000
        /*0568*/ 	.short	0x010a
        /*056a*/ 	.byte	0x05
	.zero		1


	//   ....[70]....
        /*056c*/ 	.word	0x00002ec0
        /*0570*/ 	.word	0x000000ff
        /*0574*/ 	.word	0x00000000
        /*0578*/ 	.short	0x010a
        /*057a*/ 	.byte	0x05
	.zero		1


	//   ....[71]....
        /*057c*/ 	.word	0x00002f50
        /*0580*/ 	.word	0x000000ff
        /*0584*/ 	.word	0x00000000
        /*0588*/ 	.short	0x010a
        /*058a*/ 	.byte	0x05
	.zero		1


	//   ....[72]....
        /*058c*/ 	.word	0x00002fe0
        /*0590*/ 	.word	0x000000ff
        /*0594*/ 	.word	0x00000000
        /*0598*/ 	.short	0x010a
        /*059a*/ 	.byte	0x05
	.zero		1


	//   ....[73]....
        /*059c*/ 	.word	0x00003070
        /*05a0*/ 	.word	0x000000ff
        /*05a4*/ 	.word	0x00000000
        /*05a8*/ 	.short	0x010a
        /*05aa*/ 	.byte	0x05
	.zero		1


	//   ....[74]....
        /*05ac*/ 	.word	0x00003110
        /*05b0*/ 	.word	0x00000000
        /*05b4*/ 	.word	0x00000000
        /*05b8*/ 	.short	0x010a
        /*05ba*/ 	.byte	0xff
	.zero		1


	//   ....[75]....
        /*05bc*/ 	.word	0x00003250
        /*05c0*/ 	.word	0x00000002
        /*05c4*/ 	.word	0x00000170
        /*05c8*/ 	.short	0x010a
        /*05ca*/ 	.byte	0xff
	.zero		1


	//   ....[76]....
        /*05cc*/ 	.word	0x000032b0
        /*05d0*/ 	.word	0x00000004
        /*05d4*/ 	.word	0x00000000
        /*05d8*/ 	.short	0x0101
        /*05da*/ 	.byte	0xff
	.zero		1


	//   ....[77]....
        /*05dc*/ 	.word	0x000032d0
        /*05e0*/ 	.word	0x000000ff
        /*05e4*/ 	.word	0x00000140
        /*05e8*/ 	.short	0x010a
        /*05ea*/ 	.byte	0x04
	.zero		1


	//   ....[78]....
        /*05ec*/ 	.word	0x000033f0
        /*05f0*/ 	.word	0x00000002
        /*05f4*/ 	.word	0x00000130
        /*05f8*/ 	.short	0x010a
        /*05fa*/ 	.byte	0xff
	.zero		1


	//   ....[79]....
        /*05fc*/ 	.word	0x00003500
        /*0600*/ 	.word	0x00000002
        /*0604*/ 	.word	0x00000000
        /*0608*/ 	.short	0x0101
        /*060a*/ 	.byte	0xff
	.zero		1


	//   ....[80]....
        /*060c*/ 	.word	0x00003590
        /*0610*/ 	.word	0x000000ff
        /*0614*/ 	.word	0x00000140
        /*0618*/ 	.short	0x0106
        /*061a*/ 	.byte	0x04
	.zero		1


	//   ....[81]....
        /*061c*/ 	.word	0x000035b0
        /*0620*/ 	.word	0x000000ff
        /*0624*/ 	.word	0x00000140
        /*0628*/ 	.short	0x010a
        /*062a*/ 	.byte	0x04
	.zero		1


	//   ....[82]....
        /*062c*/ 	.word	0x00003640
        /*0630*/ 	.word	0x000000ff
        /*0634*/ 	.word	0x00000140
        /*0638*/ 	.short	0x0106
        /*063a*/ 	.byte	0x07
	.zero		1


	//   ....[83]....
        /*063c*/ 	.word	0x00003680
        /*0640*/ 	.word	0x00000000
        /*0644*/ 	.word	0x00000140
        /*0648*/ 	.short	0x010a
        /*064a*/ 	.byte	0xff
	.zero		1


	//   ....[84]....
        /*064c*/ 	.word	0x00003b80
        /*0650*/ 	.word	0x00000000
        /*0654*/ 	.word	0x00000130
        /*0658*/ 	.short	0x010a
        /*065a*/ 	.byte	0xff
	.zero		1


	//   ....[85]....
        /*065c*/ 	.word	0x00003c80
        /*0660*/ 	.word	0x00000003
        /*0664*/ 	.word	0x00000000
        /*0668*/ 	.short	0x0101
        /*066a*/ 	.byte	0xff
	.zero		1


	//   ....[86]....
        /*066c*/ 	.word	0x00003c90
        /*0670*/ 	.word	0x000000ff
        /*0674*/ 	.word	0x00000000
        /*0678*/ 	.short	0x010a
        /*067a*/ 	.byte	0x04
	.zero		1


	//   ....[87]....
        /*067c*/ 	.word	0x00003cb0
        /*0680*/ 	.word	0x000000ff
        /*0684*/ 	.word	0x00000160
        /*0688*/ 	.short	0x010a
        /*068a*/ 	.byte	0x12
	.zero		1


	//   ....[88]....
        /*068c*/ 	.word	0x00003d90
        /*0690*/ 	.word	0x000000ff
        /*0694*/ 	.word	0x00000000
        /*0698*/ 	.short	0x010a
        /*069a*/ 	.byte	0x06
	.zero		1


	//   ....[89]....
        /*069c*/ 	.word	0x00003e90
        /*06a0*/ 	.word	0x000000ff
        /*06a4*/ 	.word	0x00000000
        /*06a8*/ 	.short	0x010a
        /*06aa*/ 	.byte	0x04
	.zero		1


	//   ....[90]....
        /*06ac*/ 	.word	0x00004070
        /*06b0*/ 	.word	0x000000ff
        /*06b4*/ 	.word	0x00000000
        /*06b8*/ 	.short	0x010a
        /*06ba*/ 	.byte	0x04
	.zero		1


	//   ....[91]....
        /*06bc*/ 	.word	0x00004100
        /*06c0*/ 	.word	0x000000ff
        /*06c4*/ 	.word	0x00000000
        /*06c8*/ 	.short	0x010a
        /*06ca*/ 	.byte	0x04
	.zero		1


	//   ....[92]....
        /*06cc*/ 	.word	0x00004610
        /*06d0*/ 	.word	0x0000000c
        /*06d4*/ 	.word	0x00000130
        /*06d8*/ 	.short	0x010a
        /*06da*/ 	.byte	0xff
	.zero		1


	//   ....[93]....
        /*06dc*/ 	.word	0x00004780
        /*06e0*/ 	.word	0x00000000
        /*06e4*/ 	.word	0x00000000
        /*06e8*/ 	.short	0x0101
        /*06ea*/ 	.byte	0xff
	.zero		1


	//   ....[94]....
        /*06ec*/ 	.word	0x00004c10
        /*06f0*/ 	.word	0x000000ff
        /*06f4*/ 	.word	0x00000128
        /*06f8*/ 	.short	0x010a
        /*06fa*/ 	.byte	0x15
	.zero		1


	//   ....[95]....
        /*06fc*/ 	.word	0x00004d90
        /*0700*/ 	.word	0x000000ff
        /*0704*/ 	.word	0x00000100
        /*0708*/ 	.short	0x010a
        /*070a*/ 	.byte	0x15
	.zero		1


	//   ....[96]....
        /*070c*/ 	.word	0x00004f00
        /*0710*/ 	.word	0x000000ff
        /*0714*/ 	.word	0x000000e0
        /*0718*/ 	.short	0x010b
        /*071a*/ 	.byte	0x15
	.zero		1


	//   ....[97]....
        /*071c*/ 	.word	0x00004f10
        /*0720*/ 	.word	0x000000ff
        /*0724*/ 	.word	0x00000000
        /*0728*/ 	.short	0x0101
        /*072a*/ 	.byte	0x28
	.zero		1


	//   ....[98]....
        /*072c*/ 	.word	0x00004f20
        /*0730*/ 	.word	0x000000ff
        /*0734*/ 	.word	0x00000108
        /*0738*/ 	.short	0x010a
        /*073a*/ 	.byte	0x15
	.zero		1


	//   ....[99]....
        /*073c*/ 	.word	0x00005070
        /*0740*/ 	.word	0x000000ff
        /*0744*/ 	.word	0x000000e8
        /*0748*/ 	.short	0x010b
        /*074a*/ 	.byte	0x15
	.zero		1


	//   ....[100]....
        /*074c*/ 	.word	0x00005080
        /*0750*/ 	.word	0x000000ff
        /*0754*/ 	.word	0x00000000
        /*0758*/ 	.short	0x0101
        /*075a*/ 	.byte	0x27
	.zero		1


	//   ....[101]....
        /*075c*/ 	.word	0x00005090
        /*0760*/ 	.word	0x000000ff
        /*0764*/ 	.word	0x00000110
        /*0768*/ 	.short	0x010a
        /*076a*/ 	.byte	0x15
	.zero		1


	//   ....[102]....
        /*076c*/ 	.word	0x000051d0
        /*0770*/ 	.word	0x000000ff
        /*0774*/ 	.word	0x000000f0
        /*0778*/ 	.short	0x010b
        /*077a*/ 	.byte	0x15
	.zero		1


	//   ....[103]....
        /*077c*/ 	.word	0x000051e0
        /*0780*/ 	.word	0x000000ff
        /*0784*/ 	.word	0x00000000
        /*0788*/ 	.short	0x0101
        /*078a*/ 	.byte	0x26
	.zero		1


	//   ....[104]....
        /*078c*/ 	.word	0x000051f0
        /*0790*/ 	.word	0x000000ff
        /*0794*/ 	.word	0x00000118
        /*0798*/ 	.short	0x010a
        /*079a*/ 	.byte	0x15
	.zero		1


	//   ....[105]....
        /*079c*/ 	.word	0x000053e0
        /*07a0*/ 	.word	0x000000ff
        /*07a4*/ 	.word	0x000000f8
        /*07a8*/ 	.short	0x010b
        /*07aa*/ 	.byte	0x15
	.zero		1


	//   ....[106]....
        /*07ac*/ 	.word	0x000053f0
        /*07b0*/ 	.word	0x000000ff
        /*07b4*/ 	.word	0x00000000
        /*07b8*/ 	.short	0x0101
        /*07ba*/ 	.byte	0x25
	.zero		1


	//   ....[107]....
        /*07bc*/ 	.word	0x00005420
        /*07c0*/ 	.word	0x000000ff
        /*07c4*/ 	.word	0x00000100
        /*07c8*/ 	.short	0x010a
        /*07ca*/ 	.byte	0x15
	.zero		1


	//   ....[108]....
        /*07cc*/ 	.word	0x00005440
        /*07d0*/ 	.word	0x000000ff
        /*07d4*/ 	.word	0x00000108
        /*07d8*/ 	.short	0x010a
        /*07da*/ 	.byte	0x15
	.zero		1


	//   ....[109]....
        /*07dc*/ 	.word	0x00005460
        /*07e0*/ 	.word	0x000000ff
        /*07e4*/ 	.word	0x00000110
        /*07e8*/ 	.short	0x010a
        /*07ea*/ 	.byte	0x15
	.zero		1


	//   ....[110]....
        /*07ec*/ 	.word	0x000054a0
        /*07f0*/ 	.word	0x00000000
        /*07f4*/ 	.word	0x00000118
        /*07f8*/ 	.short	0x010a
        /*07fa*/ 	.byte	0xff
	.zero		1


	//   ....[111]....
        /*07fc*/ 	.word	0x000057e0
        /*0800*/ 	.word	0x00000003
        /*0804*/ 	.word	0x00000130
        /*0808*/ 	.short	0x010a
        /*080a*/ 	.byte	0xff
	.zero		1


	//   ....[112]....
        /*080c*/ 	.word	0x00005960
        /*0810*/ 	.word	0x00000000
        /*0814*/ 	.word	0x00000000
        /*0818*/ 	.short	0x0101
        /*081a*/ 	.byte	0xff
	.zero		1


	//   ....[113]....
        /*081c*/ 	.word	0x000064c0
        /*0820*/ 	.word	0x00000003
        /*0824*/ 	.word	0x000000e0
        /*0828*/ 	.short	0x010a
        /*082a*/ 	.byte	0xff
	.zero		1


	//   ....[114]....
        /*082c*/ 	.word	0x00006500
        /*0830*/ 	.word	0x000000b1
        /*0834*/ 	.word	0x00000150
        /*0838*/ 	.short	0x010a
        /*083a*/ 	.byte	0xff
	.zero		1


	//   ....[115]....
        /*083c*/ 	.word	0x00006640
        /*0840*/ 	.word	0x00000003
        /*0844*/ 	.word	0x000000e0
        /*0848*/ 	.short	0x010a
        /*084a*/ 	.byte	0xff
	.zero		1


	//   ....[116]....
        /*084c*/ 	.word	0x00006770
        /*0850*/ 	.word	0x00000000
        /*0854*/ 	.word	0x00000000
        /*0858*/ 	.short	0x0101
        /*085a*/ 	.byte	0xff
	.zero		1


	//   ....[117]....
        /*085c*/ 	.word	0x000067f0
        /*0860*/ 	.word	0x000000b1
        /*0864*/ 	.word	0x00000150
        /*0868*/ 	.short	0x010a
        /*086a*/ 	.byte	0xff
	.zero		1


	//   ....[118]....
        /*086c*/ 	.word	0x00007ba0
        /*0870*/ 	.word	0x000000be
        /*0874*/ 	.word	0x000000e0
        /*0878*/ 	.short	0x010a
        /*087a*/ 	.byte	0xff
	.zero		1


	//   ....[119]....
        /*087c*/ 	.word	0x00007c80
        /*0880*/ 	.word	0x000000be
        /*0884*/ 	.word	0x000000e0
        /*0888*/ 	.short	0x010a
        /*088a*/ 	.byte	0xff
	.zero		1


	//   ....[120]....
        /*088c*/ 	.word	0x00007db0
        /*0890*/ 	.word	0x00000000
        /*0894*/ 	.word	0x00000000
        /*0898*/ 	.short	0x0101
        /*089a*/ 	.byte	0xff
	.zero		1


	//   ....[121]....
        /*089c*/ 	.word	0x00009150
        /*08a0*/ 	.word	0x00000000
        /*08a4*/ 	.word	0x000000e0
        /*08a8*/ 	.short	0x010a
        /*08aa*/ 	.byte	0xff
	.zero		1


	//   ....[122]....
        /*08ac*/ 	.word	0x00009230
        /*08b0*/ 	.word	0x00000000
        /*08b4*/ 	.word	0x000000e0
        /*08b8*/ 	.short	0x010a
        /*08ba*/ 	.byte	0xff
	.zero		1


	//   ....[123]....
        /*08bc*/ 	.word	0x00009380
        /*08c0*/ 	.word	0x00000002
        /*08c4*/ 	.word	0x00000000
        /*08c8*/ 	.short	0x0101
        /*08ca*/ 	.byte	0xff
	.zero		1


	//   ....[124]....
        /*08cc*/ 	.word	0x0000a730
        /*08d0*/ 	.word	0x00000000
        /*08d4*/ 	.word	0x000000e0
        /*08d8*/ 	.short	0x010a
        /*08da*/ 	.byte	0xff
	.zero		1


	//   ....[125]....
        /*08dc*/ 	.word	0x0000a810
        /*08e0*/ 	.word	0x00000000
        /*08e4*/ 	.word	0x000000e0
        /*08e8*/ 	.short	0x010a
        /*08ea*/ 	.byte	0xff
	.zero		1


	//   ....[126]....
        /*08ec*/ 	.word	0x0000a960
        /*08f0*/ 	.word	0x00000002
        /*08f4*/ 	.word	0x00000000
        /*08f8*/ 	.short	0x0101
        /*08fa*/ 	.byte	0xff
	.zero		1


	//   ....[127]....
        /*08fc*/ 	.word	0x0000af60
        /*0900*/ 	.word	0x000000ff
        /*0904*/ 	.word	0x00000000
        /*0908*/ 	.short	0x0101
        /*090a*/ 	.byte	0x04
	.zero		1


	//   ....[128]....
        /*090c*/ 	.word	0x0000bdf0
        /*0910*/ 	.word	0x00000000
        /*0914*/ 	.word	0x00000180
        /*0918*/ 	.short	0x010a
        /*091a*/ 	.byte	0xff
	.zero		1


	//   ....[129]....
        /*091c*/ 	.word	0x0000be50
        /*0920*/ 	.word	0x00000000
        /*0924*/ 	.word	0x00000070
        /*0928*/ 	.short	0x010a
        /*092a*/ 	.byte	0xff
	.zero		1


	//   ....[130]....
        /*092c*/ 	.word	0x0000beb0
        /*0930*/ 	.word	0x00000000
        /*0934*/ 	.word	0x00000070
        /*0938*/ 	.short	0x010a
        /*093a*/ 	.byte	0xff
	.zero		1


	//   ....[131]....
        /*093c*/ 	.word	0x0000bf00
        /*0940*/ 	.word	0x00000003
        /*0944*/ 	.word	0x00000130
        /*0948*/ 	.short	0x010a
        /*094a*/ 	.byte	0xff
	.zero		1


	//   ....[132]....
        /*094c*/ 	.word	0x0000bf60
        /*0950*/ 	.word	0x00000000
        /*0954*/ 	.word	0x00000000
        /*0958*/ 	.short	0x010a
        /*095a*/ 	.byte	0xff
	.zero		1


	//   ....[133]....
        /*095c*/ 	.word	0x0000bfc0
        /*0960*/ 	.word	0x00000000
        /*0964*/ 	.word	0x00000000
        /*0968*/ 	.short	0x010a
        /*096a*/ 	.byte	0xff
	.zero		1


	//   ....[134]....
        /*096c*/ 	.word	0x0000c020
        /*0970*/ 	.word	0x00000000
        /*0974*/ 	.word	0x00000000
        /*0978*/ 	.short	0x010a
        /*097a*/ 	.byte	0xff
	.zero		1


	//   ....[135]....
        /*097c*/ 	.word	0x0000c080
        /*0980*/ 	.word	0x00000000
        /*0984*/ 	.word	0x00000000
        /*0988*/ 	.short	0x010a
        /*098a*/ 	.byte	0xff
	.zero		1


	//   ....[136]....
        /*098c*/ 	.word	0x0000c0e0
        /*0990*/ 	.word	0x00000000
        /*0994*/ 	.word	0x00000000
        /*0998*/ 	.short	0x010a
        /*099a*/ 	.byte	0xff
	.zero		1


	//   ....[137]....
        /*099c*/ 	.word	0x0000c140
        /*09a0*/ 	.word	0x00000000
        /*09a4*/ 	.word	0x00000000
        /*09a8*/ 	.short	0x010a
        /*09aa*/ 	.byte	0xff
	.zero		1


	//   ....[138]....
        /*09ac*/ 	.word	0x0000c1a0
        /*09b0*/ 	.word	0x00000000
        /*09b4*/ 	.word	0x00000000
        /*09b8*/ 	.short	0x010a
        /*09ba*/ 	.byte	0xff
	.zero		1


	//   ....[139]....
        /*09bc*/ 	.word	0x0000c200
        /*09c0*/ 	.word	0x00000000
        /*09c4*/ 	.word	0x00000000
        /*09c8*/ 	.short	0x010a
        /*09ca*/ 	.byte	0xff
	.zero		1


	//   ....[140]....
        /*09cc*/ 	.word	0x0000c260
        /*09d0*/ 	.word	0x00000000
        /*09d4*/ 	.word	0x00000000
        /*09d8*/ 	.short	0x010a
        /*09da*/ 	.byte	0xff
	.zero		1


	//   ....[141]....
        /*09dc*/ 	.word	0x0000c2c0
        /*09e0*/ 	.word	0x00000000
        /*09e4*/ 	.word	0x00000000
        /*09e8*/ 	.short	0x010a
        /*09ea*/ 	.byte	0xff
	.zero		1


	//   ....[142]....
        /*09ec*/ 	.word	0x0000c320
        /*09f0*/ 	.word	0x00000000
        /*09f4*/ 	.word	0x00000000
        /*09f8*/ 	.short	0x010a
        /*09fa*/ 	.byte	0xff
	.zero		1


	//   ....[143]....
        /*09fc*/ 	.word	0x0000c380
        /*0a00*/ 	.word	0x00000000
        /*0a04*/ 	.word	0x00000000
        /*0a08*/ 	.short	0x010a
        /*0a0a*/ 	.byte	0xff
	.zero		1


	//   ....[144]....
        /*0a0c*/ 	.word	0x0000c3e0
        /*0a10*/ 	.word	0x00000000
        /*0a14*/ 	.word	0x00000000
        /*0a18*/ 	.short	0x010a
        /*0a1a*/ 	.byte	0xff
	.zero		1


	//   ....[145]....
        /*0a1c*/ 	.word	0x0000c430
        /*0a20*/ 	.word	0x00000002
        /*0a24*/ 	.word	0x00000170
        /*0a28*/ 	.short	0x010a
        /*0a2a*/ 	.byte	0xff
	.zero		1


	//   ....[146]....
        /*0a2c*/ 	.word	0x0000c490
        /*0a30*/ 	.word	0x00000002
        /*0a34*/ 	.word	0x00000140
        /*0a38*/ 	.short	0x010a
        /*0a3a*/ 	.byte	0xff
	.zero		1


	//   ....[147]....
        /*0a3c*/ 	.word	0x0000c4e0
        /*0a40*/ 	.word	0x00000002
        /*0a44*/ 	.word	0x00000130
        /*0a48*/ 	.short	0x010a
        /*0a4a*/ 	.byte	0xff
	.zero		1


	//   ....[148]....
        /*0a4c*/ 	.word	0x0000c540
        /*0a50*/ 	.word	0x00000000
        /*0a54*/ 	.word	0x00000140
        /*0a58*/ 	.short	0x010a
        /*0a5a*/ 	.byte	0xff
	.zero		1


	//   ....[149]....
        /*0a5c*/ 	.word	0x0000c590
        /*0a60*/ 	.word	0x00000000
        /*0a64*/ 	.word	0x00000130
        /*0a68*/ 	.short	0x010a
        /*0a6a*/ 	.byte	0xff
	.zero		1


	//   ....[150]....
        /*0a6c*/ 	.word	0x0000c5f0
        /*0a70*/ 	.word	0x00000003
        /*0a74*/ 	.word	0x00000160
        /*0a78*/ 	.short	0x010a
        /*0a7a*/ 	.byte	0xff
	.zero		1


	//   ....[151]....
        /*0a7c*/ 	.word	0x0000c650
        /*0a80*/ 	.word	0x00000000
        /*0a84*/ 	.word	0x00000000
        /*0a88*/ 	.short	0x010a
        /*0a8a*/ 	.byte	0xff
	.zero		1


	//   ....[152]....
        /*0a8c*/ 	.word	0x0000c6b0
        /*0a90*/ 	.word	0x00000000
        /*0a94*/ 	.word	0x00000000
        /*0a98*/ 	.short	0x010a
        /*0a9a*/ 	.byte	0xff
	.zero		1


	//   ....[153]....
        /*0a9c*/ 	.word	0x0000c710
        /*0aa0*/ 	.word	0x00000000
        /*0aa4*/ 	.word	0x00000000
        /*0aa8*/ 	.short	0x010a
        /*0aaa*/ 	.byte	0xff
	.zero		1


	//   ....[154]....
        /*0aac*/ 	.word	0x0000c760
        /*0ab0*/ 	.word	0x0000000c
        /*0ab4*/ 	.word	0x00000130
        /*0ab8*/ 	.short	0x010a
        /*0aba*/ 	.byte	0xff
	.zero		1


	//   ....[155]....
        /*0abc*/ 	.word	0x0000c7c0
        /*0ac0*/ 	.word	0x00000000
        /*0ac4*/ 	.word	0x00000128
        /*0ac8*/ 	.short	0x010a
        /*0aca*/ 	.byte	0xff
	.zero		1


	//   ....[156]....
        /*0acc*/ 	.word	0x0000c820
        /*0ad0*/ 	.word	0x00000000
        /*0ad4*/ 	.word	0x00000100
        /*0ad8*/ 	.short	0x010a
        /*0ada*/ 	.byte	0xff
	.zero		1


	//   ....[157]....
        /*0adc*/ 	.word	0x0000c880
        /*0ae0*/ 	.word	0x00000000
        /*0ae4*/ 	.word	0x00000108
        /*0ae8*/ 	.short	0x010a
        /*0aea*/ 	.byte	0xff
	.zero		1


	//   ....[158]....
        /*0aec*/ 	.word	0x0000c8e0
        /*0af0*/ 	.word	0x00000000
        /*0af4*/ 	.word	0x00000110
        /*0af8*/ 	.short	0x010a
        /*0afa*/ 	.byte	0xff
	.zero		1


	//   ....[159]....
        /*0afc*/ 	.word	0x0000c940
        /*0b00*/ 	.word	0x00000000
        /*0b04*/ 	.word	0x00000118
        /*0b08*/ 	.short	0x010a
        /*0b0a*/ 	.byte	0xff
	.zero		1


	//   ....[160]....
        /*0b0c*/ 	.word	0x0000c9a0
        /*0b10*/ 	.word	0x00000000
        /*0b14*/ 	.word	0x00000100
        /*0b18*/ 	.short	0x010a
        /*0b1a*/ 	.byte	0xff
	.zero		1


	//   ....[161]....
        /*0b1c*/ 	.word	0x0000ca00
        /*0b20*/ 	.word	0x00000000
        /*0b24*/ 	.word	0x00000108
        /*0b28*/ 	.short	0x010a
        /*0b2a*/ 	.byte	0xff
	.zero		1


	//   ....[162]....
        /*0b2c*/ 	.word	0x0000ca60
        /*0b30*/ 	.word	0x00000000
        /*0b34*/ 	.word	0x00000110
        /*0b38*/ 	.short	0x010a
        /*0b3a*/ 	.byte	0xff
	.zero		1


	//   ....[163]....
        /*0b3c*/ 	.word	0x0000cab0
        /*0b40*/ 	.word	0x00000003
        /*0b44*/ 	.word	0x00000130
        /*0b48*/ 	.short	0x010a
        /*0b4a*/ 	.byte	0xff
	.zero		1


	//   ....[164]....
        /*0b4c*/ 	.word	0x0000cb00
        /*0b50*/ 	.word	0x00000003
        /*0b54*/ 	.word	0x000000e0
        /*0b58*/ 	.short	0x010a
        /*0b5a*/ 	.byte	0xff
	.zero		1


	//   ....[165]....
        /*0b5c*/ 	.word	0x0000cb50
        /*0b60*/ 	.word	0x000000b1
        /*0b64*/ 	.word	0x00000150
        /*0b68*/ 	.short	0x010a
        /*0b6a*/ 	.byte	0xff
	.zero		1


	//   ....[166]....
        /*0b6c*/ 	.word	0x0000cba0
        /*0b70*/ 	.word	0x000000be
        /*0b74*/ 	.word	0x000000e0
        /*0b78*/ 	.short	0x010a
        /*0b7a*/ 	.byte	0xff
	.zero		1


	//   ....[167]....
        /*0b7c*/ 	.word	0x0000cbf0
        /*0b80*/ 	.word	0x00000000
        /*0b84*/ 	.word	0x000000e0
        /*0b88*/ 	.short	0x010a
        /*0b8a*/ 	.byte	0xff
	.zero		1


	//   ....[168]....
        /*0b8c*/ 	.word	0x0000cc40
        /*0b90*/ 	.word	0x00000000
        /*0b94*/ 	.word	0x000000e0
        /*0b98*/ 	.short	0x010a
        /*0b9a*/ 	.byte	0xff
	.zero		1


	//----- nvinfo : EIATTR_NUM_MBARRIERS
	.align		4
.L_48:
        /*0b9c*/ 	.byte	0x03, 0x38
        /*0b9e*/ 	.short	0x0032


	//----- nvinfo : EIATTR_EXIT_INSTR_OFFSETS
	.align		4
        /*0ba0*/ 	.byte	0x04, 0x1c
        /*0ba2*/ 	.short	(.L_50 - .L_49)


	//   ....[0]....
.L_49:
        /*0ba4*/ 	.word	0x00003140


	//   ....[1]....
        /*0ba8*/ 	.word	0x00003650


	//   ....[2]....
        /*0bac*/ 	.word	0x000036b0


	//   ....[3]....
        /*0bb0*/ 	.word	0x00004360


	//   ....[4]....
        /*0bb4*/ 	.word	0x000054d0


	//   ....[5]....
        /*0bb8*/ 	.word	0x00005510


	//   ....[6]....
        /*0bbc*/ 	.word	0x0000bde0


	//----- nvinfo : EIATTR_MAX_THREADS
	.align		4
.L_50:
        /*0bc0*/ 	.byte	0x04, 0x05
        /*0bc2*/ 	.short	(.L_52 - .L_51)
.L_51:
        /*0bc4*/ 	.word	0x00000100
        /*0bc8*/ 	.word	0x00000001
        /*0bcc*/ 	.word	0x00000001


	//----- nvinfo : EIATTR_CRS_STACK_SIZE
	.align		4
.L_52:
        /*0bd0*/ 	.byte	0x04, 0x1e
        /*0bd2*/ 	.short	(.L_54 - .L_53)
.L_53:
        /*0bd4*/ 	.word	0x00000000


	//----- nvinfo : EIATTR_CBANK_PARAM_SIZE
	.align		4
.L_54:
        /*0bd8*/ 	.byte	0x03, 0x19
        /*0bda*/ 	.short	0x0800


	//----- nvinfo : EIATTR_PARAM_CBANK
	.align		4
        /*0bdc*/ 	.byte	0x04, 0x0a
        /*0bde*/ 	.short	(.L_56 - .L_55)
	.align		4
.L_55:
        /*0be0*/ 	.word	index@(.nv.constant0._ZN7cutlass13device_kernelINS_4gemm6kernel13GemmUniversalIN4cute5tupleIJiiiiEEENS1_10collective13CollectiveMmaINS1_35MainloopSm100TmaUmmaWarpSpecializedILi14ELi2ELi2ENS5_IJNS4_1CILi1EEENSA_ILi8EEESB_EEEEENS5_IJNSA_ILi128EEENSA_ILi256EEENSA_ILi32EEEEEENS_12float_e5m2_tENS5_IJlSB_lEEESJ_SK_NS4_8TiledMMAINS4_8MMA_AtomIJNS4_10MMA_TraitsINS4_19SM100_MMA_F8F6F4_SSEJSJ_SJ_fSF_SG_NS4_17integral_constantINS4_4UMMA5MajorELSR_0EEESS_NSP_INSQ_7ScaleInELST_0EEESU_EEEEEENS4_6LayoutINS5_IJSB_SB_SB_EEENS5_IJNSA_ILi0EEESZ_SZ_EEEEENS5_IJNS4_10UnderscoreES12_S12_EEEEENS4_23SM90_TMA_LOAD_MULTICASTENS4_14ComposedLayoutINS4_7SwizzleILi1ELi4ELi3EEENS4_18smem_ptr_flag_bitsILi8EEENSX_INS5_IJSC_SH_EEENS5_IJSH_SB_EEEEEEEvNS4_8identityENS4_13SM90_TMA_LOADES1E_vS1F_EENS_8epilogue10collective18CollectiveEpilogueINS1I_23Sm100TmaWarpSpecializedILi4ELi2ELi64ELb0ELb0EEEJSI_NS5_IJNSX_ISF_SB_EENSX_INSA_ILi64EEESB_EEEEESJ_SK_SJ_SK_NS1I_6fusion15FusionCallbacksIS1M_NS1R_17LinearCombinationISJ_fSJ_fLNS_15FloatRoundStyleE2EEESI_S1Q_JEEENS4_5SM1004TMEM4LOAD26SM100_TMEM_LOAD_32dp32b64xES1G_NS16_INS17_ILi2ELi4ELi3EEES1A_NSX_INS5_IJSC_S1O_EEENS5_IJS1O_SB_EEEEEEENS4_39AutoVectorizingCopyWithAssumedAlignmentILi128EEENS4_14SM90_TMA_STOREES25_S27_S27_EEEvvEEEEvNT_6ParamsE)
        /*0be4*/ 	.short	0x0380
        /*0be6*/ 	.short	0x0800


	//----- nvinfo : EIATTR_SW_WAR
	.align		4
.L_56:
        /*0be8*/ 	.byte	0x04, 0x36
        /*0bea*/ 	.short	(.L_58 - .L_57)
.L_57:
        /*0bec*/ 	.word	0x00000008
.L_58:


//--------------------- .nv.callgraph             --------------------------
	.section	.nv.callgraph,"",@"SHT_CUDA_CALLGRAPH"
	.align	4
	.sectionentsize	8
	.align		4
        /*0000*/ 	.word	0x00000000
	.align		4
        /*0004*/ 	.word	0xffffffff
	.align		4
        /*0008*/ 	.word	index@(_ZN7cutlass13device_kernelINS_4gemm6kernel13GemmUniversalIN4cute5tupleIJiiiiEEENS1_10collective13CollectiveMmaINS1_35MainloopSm100TmaUmmaWarpSpecializedILi14ELi2ELi2ENS5_IJNS4_1CILi1EEENSA_ILi8EEESB_EEEEENS5_IJNSA_ILi128EEENSA_ILi256EEENSA_ILi32EEEEEENS_12float_e5m2_tENS5_IJlSB_lEEESJ_SK_NS4_8TiledMMAINS4_8MMA_AtomIJNS4_10MMA_TraitsINS4_19SM100_MMA_F8F6F4_SSEJSJ_SJ_fSF_SG_NS4_17integral_constantINS4_4UMMA5MajorELSR_0EEESS_NSP_INSQ_7ScaleInELST_0EEESU_EEEEEENS4_6LayoutINS5_IJSB_SB_SB_EEENS5_IJNSA_ILi0EEESZ_SZ_EEEEENS5_IJNS4_10UnderscoreES12_S12_EEEEENS4_23SM90_TMA_LOAD_MULTICASTENS4_14ComposedLayoutINS4_7SwizzleILi1ELi4ELi3EEENS4_18smem_ptr_flag_bitsILi8EEENSX_INS5_IJSC_SH_EEENS5_IJSH_SB_EEEEEEEvNS4_8identityENS4_13SM90_TMA_LOADES1E_vS1F_EENS_8epilogue10collective18CollectiveEpilogueINS1I_23Sm100TmaWarpSpecializedILi4ELi2ELi64ELb0ELb0EEEJSI_NS5_IJNSX_ISF_SB_EENSX_INSA_ILi64EEESB_EEEEESJ_SK_SJ_SK_NS1I_6fusion15FusionCallbacksIS1M_NS1R_17LinearCombinationISJ_fSJ_fLNS_15FloatRoundStyleE2EEESI_S1Q_JEEENS4_5SM1004TMEM4LOAD26SM100_TMEM_LOAD_32dp32b64xES1G_NS16_INS17_ILi2ELi4ELi3EEES1A_NSX_INS5_IJSC_S1O_EEENS5_IJS1O_SB_EEEEEEENS4_39AutoVectorizingCopyWithAssumedAlignmentILi128EEENS4_14SM90_TMA_STOREES25_S27_S27_EEEvvEEEEvNT_6ParamsE)
	.align		4
        /*000c*/ 	.word	index@(__assertfail)
	.align		4
        /*0010*/ 	.word	0x00000000
	.align		4
        /*0014*/ 	.word	0xfffffffe
	.align		4
        /*0018*/ 	.word	0x00000000
	.align		4
        /*001c*/ 	.word	0xfffffffd
	.align		4
        /*0020*/ 	.word	0x00000000
	.align		4
        /*0024*/ 	.word	0xfffffffc


//--------------------- .nv.constant4             --------------------------
	.section	.nv.constant4,"a",@progbits
	.align	8
	.align		8
.nv.constant4:
        /*0000*/ 	.dword	__assertfail
	.align		8
        /*0008*/ 	.dword	__unnamed_1
	.align		8
        /*0010*/ 	.dword	__unnamed_2
	.align		8
        /*0018*/ 	.dword	__unnamed_3
	.align		8
        /*0020*/ 	.dword	_ZN40_INTERNAL_bcf68a12_4_k_cu_f9186ae2_380724cuda3std3__45__cpo5beginE
	.align		8
        /*0028*/ 	.dword	_ZN40_INTERNAL_bcf68a12_4_k_cu_f9186ae2_380724cuda3std3__45__cpo3endE
	.align		8
        /*0030*/ 	.dword	_ZN40_INTERNAL_bcf68a12_4_k_cu_f9186ae2_380724cuda3std3__45__cpo6cbeginE
	.align		8
        /*0038*/ 	.dword	_ZN40_INTERNAL_bcf68a12_4_k_cu_f9186ae2_380724cuda3std3__45__cpo4cendE
	.align		8
        /*0040*/ 	.dword	_ZN40_INTERNAL_bcf68a12_4_k_cu_f9186ae2_380724cuda3std3__442_GLOBAL__N__bcf68a12_4_k_cu_f9186ae2_380726ignoreE
	.align		8
        /*0048*/ 	.dword	_ZN40_INTERNAL_bcf68a12_4_k_cu_f9186ae2_380724cuda3std3__419piecewise_constructE
	.align		8
        /*0050*/ 	.dword	_ZN40_INTERNAL_bcf68a12_4_k_cu_f9186ae2_380724cuda3std3__48in_placeE
	.align		8
        /*0058*/ 	.dword	_ZN40_INTERNAL_bcf68a12_4_k_cu_f9186ae2_380724cuda3std6ranges3__45__cpo4swapE
	.align		8
        /*0060*/ 	.dword	_ZN40_INTERNAL_bcf68a12_4_k_cu_f9186ae2_380724cuda3std6ranges3__45__cpo9iter_moveE
	.align		8
        /*0068*/ 	.dword	_ZN40_INTERNAL_bcf68a12_4_k_cu_f9186ae2_380724cute7productE
	.align		8
        /*0070*/ 	.dword	_ZN40_INTERNAL_bcf68a12_4_k_cu_f9186ae2_380724cute1_E
	.align		8
        /*0078*/ 	.dword	$str$25
	.align		8
        /*0080*/ 	.dword	$str$26
	.align		8
        /*0088*/ 	.dword	$str$27
	.align		8
        /*0090*/ 	.dword	$str$28


//--------------------- .text._ZN7cutlass13device_kernelINS_4gemm6kernel13GemmUniversalIN4cute5tupleIJiiiiEEENS1_10collective13CollectiveMmaINS1_35MainloopSm100TmaUmmaWarpSpecializedILi14ELi2ELi2ENS5_IJNS4_1CILi1EEENSA_ILi8EEESB_EEEEENS5_IJNSA_ILi128EEENSA_ILi256EEENSA_ILi32EEEEEENS_12float_e5m2_tENS5_IJlSB_lEEESJ_SK_NS4_8TiledMMAINS4_8MMA_AtomIJNS4_10MMA_TraitsINS4_19SM100_MMA_F8F6F4_SSEJSJ_SJ_fSF_SG_NS4_17integral_constantINS4_4UMMA5MajorELSR_0EEESS_NSP_INSQ_7ScaleInELST_0EEESU_EEEEEENS4_6LayoutINS5_IJSB_SB_SB_EEENS5_IJNSA_ILi0EEESZ_SZ_EEEEENS5_IJNS4_10UnderscoreES12_S12_EEEEENS4_23SM90_TMA_LOAD_MULTICASTENS4_14ComposedLayoutINS4_7SwizzleILi1ELi4ELi3EEENS4_18smem_ptr_flag_bitsILi8EEENSX_INS5_IJSC_SH_EEENS5_IJSH_SB_EEEEEEEvNS4_8identityENS4_13SM90_TMA_LOADES1E_vS1F_EENS_8epilogue10collective18CollectiveEpilogueINS1I_23Sm100TmaWarpSpecializedILi4ELi2ELi64ELb0ELb0EEEJSI_NS5_IJNSX_ISF_SB_EENSX_INSA_ILi64EEESB_EEEEESJ_SK_SJ_SK_NS1I_6fusion15FusionCallbacksIS1M_NS1R_17LinearCombinationISJ_fSJ_fLNS_15FloatRoundStyleE2EEESI_S1Q_JEEENS4_5SM1004TMEM4LOAD26SM100_TMEM_LOAD_32dp32b64xES1G_NS16_INS17_ILi2ELi4ELi3EEES1A_NSX_INS5_IJSC_S1O_EEENS5_IJS1O_SB_EEEEEEENS4_39AutoVectorizingCopyWithAssumedAlignmentILi128EEENS4_14SM90_TMA_STOREES25_S27_S27_EEEvvEEEEvNT_6ParamsE --------------------------
	.section	.text._ZN7cutlass13device_kernelINS_4gemm6kernel13GemmUniversalIN4cute5tupleIJiiiiEEENS1_10collective13CollectiveMmaINS1_35MainloopSm100TmaUmmaWarpSpecializedILi14ELi2ELi2ENS5_IJNS4_1CILi1EEENSA_ILi8EEESB_EEEEENS5_IJNSA_ILi128EEENSA_ILi256EEENSA_ILi32EEEEEENS_12float_e5m2_tENS5_IJlSB_lEEESJ_SK_NS4_8TiledMMAINS4_8MMA_AtomIJNS4_10MMA_TraitsINS4_19SM100_MMA_F8F6F4_SSEJSJ_SJ_fSF_SG_NS4_17integral_constantINS4_4UMMA5MajorELSR_0EEESS_NSP_INSQ_7ScaleInELST_0EEESU_EEEEEENS4_6LayoutINS5_IJSB_SB_SB_EEENS5_IJNSA_ILi0EEESZ_SZ_EEEEENS5_IJNS4_10UnderscoreES12_S12_EEEEENS4_23SM90_TMA_LOAD_MULTICASTENS4_14ComposedLayoutINS4_7SwizzleILi1ELi4ELi3EEENS4_18smem_ptr_flag_bitsILi8EEENSX_INS5_IJSC_SH_EEENS5_IJSH_SB_EEEEEEEvNS4_8identityENS4_13SM90_TMA_LOADES1E_vS1F_EENS_8epilogue10collective18CollectiveEpilogueINS1I_23Sm100TmaWarpSpecializedILi4ELi2ELi64ELb0ELb0EEEJSI_NS5_IJNSX_ISF_SB_EENSX_INSA_ILi64EEESB_EEEEESJ_SK_SJ_SK_NS1I_6fusion15FusionCallbacksIS1M_NS1R_17LinearCombinationISJ_fSJ_fLNS_15FloatRoundStyleE2EEESI_S1Q_JEEENS4_5SM1004TMEM4LOAD26SM100_TMEM_LOAD_32dp32b64xES1G_NS16_INS17_ILi2ELi4ELi3EEES1A_NSX_INS5_IJSC_S1O_EEENS5_IJS1O_SB_EEEEEEENS4_39AutoVectorizingCopyWithAssumedAlignmentILi128EEENS4_14SM90_TMA_STOREES25_S27_S27_EEEvvEEEEvNT_6ParamsE,"ax",@progbits
	.align	128
.text._ZN7cutlass13device_kernelINS_4gemm6kernel13GemmUniversalIN4cute5tupleIJiiiiEEENS1_10collective13CollectiveMmaINS1_35MainloopSm100TmaUmmaWarpSpecializedILi14ELi2ELi2ENS5_IJNS4_1CILi1EEENSA_ILi8EEESB_EEEEENS5_IJNSA_ILi128EEENSA_ILi256EEENSA_ILi32EEEEEENS_12float_e5m2_tENS5_IJlSB_lEEESJ_SK_NS4_8TiledMMAINS4_8MMA_AtomIJNS4_10MMA_TraitsINS4_19SM100_MMA_F8F6F4_SSEJSJ_SJ_fSF_SG_NS4_17integral_constantINS4_4UMMA5MajorELSR_0EEESS_NSP_INSQ_7ScaleInELST_0EEESU_EEEEEENS4_6LayoutINS5_IJSB_SB_SB_EEENS5_IJNSA_ILi0EEESZ_SZ_EEEEENS5_IJNS4_10UnderscoreES12_S12_EEEEENS4_23SM90_TMA_LOAD_MULTICASTENS4_14ComposedLayoutINS4_7SwizzleILi1ELi4ELi3EEENS4_18smem_ptr_flag_bitsILi8EEENSX_INS5_IJSC_SH_EEENS5_IJSH_SB_EEEEEEEvNS4_8identityENS4_13SM90_TMA_LOADES1E_vS1F_EENS_8epilogue10collective18CollectiveEpilogueINS1I_23Sm100TmaWarpSpecializedILi4ELi2ELi64ELb0ELb0EEEJSI_NS5_IJNSX_ISF_SB_EENSX_INSA_ILi64EEESB_EEEEESJ_SK_SJ_SK_NS1I_6fusion15FusionCallbacksIS1M_NS1R_17LinearCombinationISJ_fSJ_fLNS_15FloatRoundStyleE2EEESI_S1Q_JEEENS4_5SM1004TMEM4LOAD26SM100_TMEM_LOAD_32dp32b64xES1G_NS16_INS17_ILi2ELi4ELi3EEES1A_NSX_INS5_IJSC_S1O_EEENS5_IJS1O_SB_EEEEEEENS4_39AutoVectorizingCopyWithAssumedAlignmentILi128EEENS4_14SM90_TMA_STOREES25_S27_S27_EEEvvEEEEvNT_6ParamsE:
        .type           _ZN7cutlass13device_kernelINS_4gemm6kernel13GemmUniversalIN4cute5tupleIJiiiiEEENS1_10collective13CollectiveMmaINS1_35MainloopSm100TmaUmmaWarpSpecializedILi14ELi2ELi2ENS5_IJNS4_1CILi1EEENSA_ILi8EEESB_EEEEENS5_IJNSA_ILi128EEENSA_ILi256EEENSA_ILi32EEEEEENS_12float_e5m2_tENS5_IJlSB_lEEESJ_SK_NS4_8TiledMMAINS4_8MMA_AtomIJNS4_10MMA_TraitsINS4_19SM100_MMA_F8F6F4_SSEJSJ_SJ_fSF_SG_NS4_17integral_constantINS4_4UMMA5MajorELSR_0EEESS_NSP_INSQ_7ScaleInELST_0EEESU_EEEEEENS4_6LayoutINS5_IJSB_SB_SB_EEENS5_IJNSA_ILi0EEESZ_SZ_EEEEENS5_IJNS4_10UnderscoreES12_S12_EEEEENS4_23SM90_TMA_LOAD_MULTICASTENS4_14ComposedLayoutINS4_7SwizzleILi1ELi4ELi3EEENS4_18smem_ptr_flag_bitsILi8EEENSX_INS5_IJSC_SH_EEENS5_IJSH_SB_EEEEEEEvNS4_8identityENS4_13SM90_TMA_LOADES1E_vS1F_EENS_8epilogue10collective18CollectiveEpilogueINS1I_23Sm100TmaWarpSpecializedILi4ELi2ELi64ELb0ELb0EEEJSI_NS5_IJNSX_ISF_SB_EENSX_INSA_ILi64EEESB_EEEEESJ_SK_SJ_SK_NS1I_6fusion15FusionCallbacksIS1M_NS1R_17LinearCombinationISJ_fSJ_fLNS_15FloatRoundStyleE2EEESI_S1Q_JEEENS4_5SM1004TMEM4LOAD26SM100_TMEM_LOAD_32dp32b64xES1G_NS16_INS17_ILi2ELi4ELi3EEES1A_NSX_INS5_IJSC_S1O_EEENS5_IJS1O_SB_EEEEEEENS4_39AutoVectorizingCopyWithAssumedAlignmentILi128EEENS4_14SM90_TMA_STOREES25_S27_S27_EEEvvEEEEvNT_6ParamsE,@function
        .size           _ZN7cutlass13device_kernelINS_4gemm6kernel13GemmUniversalIN4cute5tupleIJiiiiEEENS1_10collective13CollectiveMmaINS1_35MainloopSm100TmaUmmaWarpSpecializedILi14ELi2ELi2ENS5_IJNS4_1CILi1EEENSA_ILi8EEESB_EEEEENS5_IJNSA_ILi128EEENSA_ILi256EEENSA_ILi32EEEEEENS_12float_e5m2_tENS5_IJlSB_lEEESJ_SK_NS4_8TiledMMAINS4_8MMA_AtomIJNS4_10MMA_TraitsINS4_19SM100_MMA_F8F6F4_SSEJSJ_SJ_fSF_SG_NS4_17integral_constantINS4_4UMMA5MajorELSR_0EEESS_NSP_INSQ_7ScaleInELST_0EEESU_EEEEEENS4_6LayoutINS5_IJSB_SB_SB_EEENS5_IJNSA_ILi0EEESZ_SZ_EEEEENS5_IJNS4_10UnderscoreES12_S12_EEEEENS4_23SM90_TMA_LOAD_MULTICASTENS4_14ComposedLayoutINS4_7SwizzleILi1ELi4ELi3EEENS4_18smem_ptr_flag_bitsILi8EEENSX_INS5_IJSC_SH_EEENS5_IJSH_SB_EEEEEEEvNS4_8identityENS4_13SM90_TMA_LOADES1E_vS1F_EENS_8epilogue10collective18CollectiveEpilogueINS1I_23Sm100TmaWarpSpecializedILi4ELi2ELi64ELb0ELb0EEEJSI_NS5_IJNSX_ISF_SB_EENSX_INSA_ILi64EEESB_EEEEESJ_SK_SJ_SK_NS1I_6fusion15FusionCallbacksIS1M_NS1R_17LinearCombinationISJ_fSJ_fLNS_15FloatRoundStyleE2EEESI_S1Q_JEEENS4_5SM1004TMEM4LOAD26SM100_TMEM_LOAD_32dp32b64xES1G_NS16_INS17_ILi2ELi4ELi3EEES1A_NSX_INS5_IJSC_S1O_EEENS5_IJS1O_SB_EEEEEEENS4_39AutoVectorizingCopyWithAssumedAlignmentILi128EEENS4_14SM90_TMA_STOREES25_S27_S27_EEEvvEEEEvNT_6ParamsE,(.L_x_205 - _ZN7cutlass13device_kernelINS_4gemm6kernel13GemmUniversalIN4cute5tupleIJiiiiEEENS1_10collective13CollectiveMmaINS1_35MainloopSm100TmaUmmaWarpSpecializedILi14ELi2ELi2ENS5_IJNS4_1CILi1EEENSA_ILi8EEESB_EEEEENS5_IJNSA_ILi128EEENSA_ILi256EEENSA_ILi32EEEEEENS_12float_e5m2_tENS5_IJlSB_lEEESJ_SK_NS4_8TiledMMAINS4_8MMA_AtomIJNS4_10MMA_TraitsINS4_19SM100_MMA_F8F6F4_SSEJSJ_SJ_fSF_SG_NS4_17integral_constantINS4_4UMMA5MajorELSR_0EEESS_NSP_INSQ_7ScaleInELST_0EEESU_EEEEEENS4_6LayoutINS5_IJSB_SB_SB_EEENS5_IJNSA_ILi0EEESZ_SZ_EEEEENS5_IJNS4_10UnderscoreES12_S12_EEEEENS4_23SM90_TMA_LOAD_MULTICASTENS4_14ComposedLayoutINS4_7SwizzleILi1ELi4ELi3EEENS4_18smem_ptr_flag_bitsILi8EEENSX_INS5_IJSC_SH_EEENS5_IJSH_SB_EEEEEEEvNS4_8identityENS4_13SM90_TMA_LOADES1E_vS1F_EENS_8epilogue10collective18CollectiveEpilogueINS1I_23Sm100TmaWarpSpecializedILi4ELi2ELi64ELb0ELb0EEEJSI_NS5_IJNSX_ISF_SB_EENSX_INSA_ILi64EEESB_EEEEESJ_SK_SJ_SK_NS1I_6fusion15FusionCallbacksIS1M_NS1R_17LinearCombinationISJ_fSJ_fLNS_15FloatRoundStyleE2EEESI_S1Q_JEEENS4_5SM1004TMEM4LOAD26SM100_TMEM_LOAD_32dp32b64xES1G_NS16_INS17_ILi2ELi4ELi3EEES1A_NSX_INS5_IJSC_S1O_EEENS5_IJS1O_SB_EEEEEEENS4_39AutoVectorizingCopyWithAssumedAlignmentILi128EEENS4_14SM90_TMA_STOREES25_S27_S27_EEEvvEEEEvNT_6ParamsE)
        .other          _ZN7cutlass13device_kernelINS_4gemm6kernel13GemmUniversalIN4cute5tupleIJiiiiEEENS1_10collective13CollectiveMmaINS1_35MainloopSm100TmaUmmaWarpSpecializedILi14ELi2ELi2ENS5_IJNS4_1CILi1EEENSA_ILi8EEESB_EEEEENS5_IJNSA_ILi128EEENSA_ILi256EEENSA_ILi32EEEEEENS_12float_e5m2_tENS5_IJlSB_lEEESJ_SK_NS4_8TiledMMAINS4_8MMA_AtomIJNS4_10MMA_TraitsINS4_19SM100_MMA_F8F6F4_SSEJSJ_SJ_fSF_SG_NS4_17integral_constantINS4_4UMMA5MajorELSR_0EEESS_NSP_INSQ_7ScaleInELST_0EEESU_EEEEEENS4_6LayoutINS5_IJSB_SB_SB_EEENS5_IJNSA_ILi0EEESZ_SZ_EEEEENS5_IJNS4_10UnderscoreES12_S12_EEEEENS4_23SM90_TMA_LOAD_MULTICASTENS4_14ComposedLayoutINS4_7SwizzleILi1ELi4ELi3EEENS4_18smem_ptr_flag_bitsILi8EEENSX_INS5_IJSC_SH_EEENS5_IJSH_SB_EEEEEEEvNS4_8identityENS4_13SM90_TMA_LOADES1E_vS1F_EENS_8epilogue10collective18CollectiveEpilogueINS1I_23Sm100TmaWarpSpecializedILi4ELi2ELi64ELb0ELb0EEEJSI_NS5_IJNSX_ISF_SB_EENSX_INSA_ILi64EEESB_EEEEESJ_SK_SJ_SK_NS1I_6fusion15FusionCallbacksIS1M_NS1R_17LinearCombinationISJ_fSJ_fLNS_15FloatRoundStyleE2EEESI_S1Q_JEEENS4_5SM1004TMEM4LOAD26SM100_TMEM_LOAD_32dp32b64xES1G_NS16_INS17_ILi2ELi4ELi3EEES1A_NSX_INS5_IJSC_S1O_EEENS5_IJS1O_SB_EEEEEEENS4_39AutoVectorizingCopyWithAssumedAlignmentILi128EEENS4_14SM90_TMA_STOREES25_S27_S27_EEEvvEEEEvNT_6ParamsE,@"STO_CUDA_ENTRY STV_DEFAULT"
_ZN7cutlass13device_kernelINS_4gemm6kernel13GemmUniversalIN4cute5tupleIJiiiiEEENS1_10collective13CollectiveMmaINS1_35MainloopSm100TmaUmmaWarpSpecializedILi14ELi2ELi2ENS5_IJNS4_1CILi1EEENSA_ILi8EEESB_EEEEENS5_IJNSA_ILi128EEENSA_ILi256EEENSA_ILi32EEEEEENS_12float_e5m2_tENS5_IJlSB_lEEESJ_SK_NS4_8TiledMMAINS4_8MMA_AtomIJNS4_10MMA_TraitsINS4_19SM100_MMA_F8F6F4_SSEJSJ_SJ_fSF_SG_NS4_17integral_constantINS4_4UMMA5MajorELSR_0EEESS_NSP_INSQ_7ScaleInELST_0EEESU_EEEEEENS4_6LayoutINS5_IJSB_SB_SB_EEENS5_IJNSA_ILi0EEESZ_SZ_EEEEENS5_IJNS4_10UnderscoreES12_S12_EEEEENS4_23SM90_TMA_LOAD_MULTICASTENS4_14ComposedLayoutINS4_7SwizzleILi1ELi4ELi3EEENS4_18smem_ptr_flag_bitsILi8EEENSX_INS5_IJSC_SH_EEENS5_IJSH_SB_EEEEEEEvNS4_8identityENS4_13SM90_TMA_LOADES1E_vS1F_EENS_8epilogue10collective18CollectiveEpilogueINS1I_23Sm100TmaWarpSpecializedILi4ELi2ELi64ELb0ELb0EEEJSI_NS5_IJNSX_ISF_SB_EENSX_INSA_ILi64EEESB_EEEEESJ_SK_SJ_SK_NS1I_6fusion15FusionCallbacksIS1M_NS1R_17LinearCombinationISJ_fSJ_fLNS_15FloatRoundStyleE2EEESI_S1Q_JEEENS4_5SM1004TMEM4LOAD26SM100_TMEM_LOAD_32dp32b64xES1G_NS16_INS17_ILi2ELi4ELi3EEES1A_NSX_INS5_IJSC_S1O_EEENS5_IJS1O_SB_EEEEEEENS4_39AutoVectorizingCopyWithAssumedAlignmentILi128EEENS4_14SM90_TMA_STOREES25_S27_S27_EEEvvEEEEvNT_6ParamsE:
[----:B------:R-:W1:Y:S01]  /*0000*/  LDC R1, c[0x0][0x37c] ;  /* 0x0000df00ff017b82 */ /* 0x000e620000000800 */
[----:B------:R-:W2:Y:S01]  /*0010*/  S2R R170, SR_TID.X ;  /* 0x0000000000aa7919 */ /* 0x000ea20000002100 */
[----:B------:R-:W3:Y:S01]  /*0020*/  LDCU.64 UR8, c[0x0][0x890] ;  /* 0x00011200ff0877ac */ /* 0x000ee20008000a00 */
[----:B------:R-:W-:Y:S02]  /*0030*/  PRMT R158, RZ, 0x7610, R158 ;  /* 0x00007610ff9e7816 */ /* 0x000fe4000000009e */
[----:B------:R-:W-:Y:S01]  /*0040*/  ELECT P3, URZ, PT ;  /* 0x0000000000ff782f */ /* 0x000fe20003860000 */
[----:B---3--:R-:W-:-:S04]  /*0050*/  UISETP.NE.U32.AND UP0, UPT, UR8, URZ, UPT ;  /* 0x000000ff0800728c */ /* 0x008fc8000bf05070 */
[----:B------:R-:W-:Y:S01]  /*0060*/  UISETP.NE.AND.EX UP0, UPT, UR9, URZ, UPT, UP0 ;  /* 0x000000ff0900728c */ /* 0x000fe2000bf05300 */
[----:B--2---:R-:W-:-:S05]  /*0070*/  SHF.R.U32.HI R159, RZ, 0x5, R170 ;  /* 0x00000005ff9f7819 */ /* 0x004fca00000116aa */
[----:B------:R-:W2:Y:S02]  /*0080*/  SHFL.IDX PT, R0, R159, RZ, 0x1f ;  /* 0x00001fff9f007589 */ /* 0x000ea400000e0000 */
[----:B--2---:R-:W-:Y:S01]  /*0090*/  R2UR UR17, R0 ;  /* 0x00000000001172ca */ /* 0x004fe200000e0000 */
[----:B-1----:R-:W-:-:S14]  /*00a0*/  BRA.U UP0, `(.L_x_0) ;  /* 0x0000000100307547 */ /* 0x002fdc000b800000 */
[----:B------:R-:W1:Y:S02]  /*00b0*/  LDCU.64 UR4, c[0x0][0x888] ;  /* 0x00011100ff0477ac */ /* 0x000e640008000a00 */
[----:B-1----:R-:W-:-:S04]  /*00c0*/  UISETP.NE.U32.AND UP0, UPT, UR4, URZ, UPT ;  /* 0x000000ff0400728c */ /* 0x002fc8000bf05070 */
[----:B------:R-:W-:-:S09]  /*00d0*/  UISETP.NE.AND.EX UP0, UPT, UR5, URZ, UPT, UP0 ;  /* 0x000000ff0500728c */ /* 0x000fd2000bf05300 */
[----:B------:R-:W-:Y:S05]  /*00e0*/  BRA.U !UP0, `(.L_x_1) ;  /* 0x0000000108147547 */ /* 0x000fea000b800000 */
[----:B------:R-:W1:Y:S01]  /*00f0*/  LDC.64 R2, c[0x0][0x888] ;  /* 0x00022200ff027b82 */ /* 0x000e620000000a00 */
[----:B------:R-:W1:Y:S02]  /*0100*/  LDCU.64 UR4, c[0x0][0x358] ;  /* 0x00006b00ff0477ac */ /* 0x000e640008000a00 */
[----:B-1----:R1:W5:Y:S01]  /*0110*/  LDG.E R73, desc[UR4][R2.64] ;  /* 0x0000000402497981 */ /* 0x002362000c1e1900 */
[----:B------:R-:W-:Y:S01]  /*0120*/  HFMA2 R158, -RZ, RZ, 0, 5.9604644775390625e-08 ;  /* 0x00000001ff9e7431 */ /* 0x000fe200000001ff */
[----:B------:R-:W-:Y:S05]  /*0130*/  BRA `(.L_x_0) ;  /* 0x00000000000c7947 */ /* 0x000fea0003800000 */
.L_x_1:
[----:B------:R-:W1:Y:S01]  /*0140*/  LDCU UR4, c[0x0][0x880] ;  /* 0x00011000ff0477ac */ /* 0x000e620008000800 */
[----:B------:R-:W-:Y:S01]  /*0150*/  HFMA2 R158, -RZ, RZ, 0, 5.9604644775390625e-08 ;  /* 0x00000001ff9e7431 */ /* 0x000fe200000001ff */
[----:B-1----:R-:W-:-:S07]  /*0160*/  MOV R73, UR4 ;  /* 0x0000000400497c02 */ /* 0x002fce0008000f00 */
.L_x_0:
[----:B------:R-:W2:Y:S02]  /*0170*/  LDCU.64 UR4, c[0x0][0x8b0] ;  /* 0x00011600ff0477ac */ /* 0x000ea40008000a00 */
[----:B--2---:R-:W-:-:S04]  /*0180*/  UISETP.NE.U32.AND UP0, UPT, UR4, URZ, UPT ;  /* 0x000000ff0400728c */ /* 0x004fc8000bf05070 */
[----:B------:R-:W-:-:S09]  /*0190*/  UISETP.NE.AND.EX UP0, UPT, UR5, URZ, UPT, UP0 ;  /* 0x000000ff0500728c */ /* 0x000fd2000bf05300 */
[----:B------:R-:W-:Y:S05]  /*01a0*/  BRA.U UP0, `(.L_x_2) ;  /* 0x0000000100287547 */ /* 0x000fea000b800000 */
[----:B------:R-:W2:Y:S02]  /*01b0*/  LDCU.64 UR4, c[0x0][0x8a8] ;  /* 0x00011500ff0477ac */ /* 0x000ea40008000a00 */
[----:B--2---:R-:W-:-:S04]  /*01c0*/  UISETP.NE.U32.AND UP0, UPT, UR4, URZ, UPT ;  /* 0x000000ff0400728c */ /* 0x004fc8000bf05070 */
[----:B------:R-:W-:-:S09]  /*01d0*/  UISETP.NE.AND.EX UP0, UPT, UR5, URZ, UPT, UP0 ;  /* 0x000000ff0500728c */ /* 0x000fd2000bf05300 */
[----:B------:R-:W-:Y:S05]  /*01e0*/  BRA.U !UP0, `(.L_x_3) ;  /* 0x0000000108107547 */ /* 0x000fea000b800000 */
[----:B------:R-:W2:Y:S01]  /*01f0*/  LDC.64 R70, c[0x0][0x8a8] ;  /* 0x00022a00ff467b82 */ /* 0x000ea20000000a00 */
[----:B------:R-:W2:Y:S02]  /*0200*/  LDCU.64 UR4, c[0x0][0x358] ;  /* 0x00006b00ff0477ac */ /* 0x000ea40008000a00 */
[----:B--2---:R2:W5:Y:S01]  /*0210*/  LDG.E R70, desc[UR4][R70.64] ;  /* 0x0000000446467981 */ /* 0x004562000c1e1900 */
[----:B------:R-:W-:Y:S05]  /*0220*/  BRA `(.L_x_2) ;  /* 0x0000000000087947 */ /* 0x000fea0003800000 */
.L_x_3:
[----:B------:R-:W2:Y:S02]  /*0230*/  LDCU UR4, c[0x0][0x8a0] ;  /* 0x00011400ff0477ac */ /* 0x000ea40008000800 */
[----:B--2---:R-:W-:Y:S02]  /*0240*/  MOV R70, UR4 ;  /* 0x0000000400467c02 */ /* 0x004fe40008000f00 */
.L_x_2:
[----:B------:R-:W-:Y:S01]  /*0250*/  IMAD.U32 R0, RZ, RZ, UR17 ;  /* 0x00000011ff007e24 */ /* 0x000fe2000f8e00ff */
[----:B------:R-:W-:Y:S04]  /*0260*/  BSSY.RECONVERGENT B0, `(.L_x_4) ;  /* 0x000000c000007945 */ /* 0x000fe80003800200 */
[C---:B------:R-:W-:Y:S02]  /*0270*/  ISETP.NE.OR P1, PT, R0.reuse, 0x1, !P3 ;  /* 0x000000010000780c */ /* 0x040fe40005f25670 */
[----:B------:R-:W-:-:S11]  /*0280*/  ISETP.NE.OR P0, PT, R0, 0x3, !P3 ;  /* 0x000000030000780c */ /* 0x000fd60005f05670 */
[----:B------:R-:W-:Y:S05]  /*0290*/  @P1 BRA `(.L_x_5) ;  /* 0x0000000000201947 */ /* 0x000fea0003800000 */
[----:B------:R-:W3:Y:S02]  /*02a0*/  LDCU.64 UR4, c[0x0][0x348] ;  /* 0x00006900ff0477ac */ /* 0x000ee40008000a00 */
[----:B---3--:R-:W-:Y:S02]  /*02b0*/  UIADD3 UR6, UP1, UPT, UR4, 0x80, URZ ;  /* 0x0000008004067890 */ /* 0x008fe4000ff3e0ff */
[----:B------:R-:W-:Y:S02]  /*02c0*/  UIADD3 UR4, UP0, UPT, UR4, 0x180, URZ ;  /* 0x0000018004047890 */ /* 0x000fe4000ff1e0ff */
[----:B------:R-:W-:Y:S02]  /*02d0*/  UIADD3.X UR7, UPT, UPT, URZ, UR5, URZ, UP1, !UPT ;  /* 0x00000005ff077290 */ /* 0x000fe40008ffe4ff */
[----:B------:R-:W-:-:S07]  /*02e0*/  UIADD3.X UR5, UPT, UPT, URZ, UR5, URZ, UP0, !UPT ;  /* 0x00000005ff057290 */ /* 0x000fce00087fe4ff */
[----:B------:R3:W-:Y:S02]  /*02f0*/  UTMACCTL.PF [UR6] ;  /* 0x00000000060079b9 */ /* 0x0007e40008040000 */
[----:B------:R3:W-:Y:S02]  /*0300*/  UTMACCTL.PF [UR4] ;  /* 0x00000000040079b9 */ /* 0x0007e40008040000 */
[----:B---3--:R-:W-:Y:S01]  /*0310*/  NOP ;  /* 0x0000000000007918 */ /* 0x008fe20000000000 */
.L_x_5:
[----:B------:R-:W-:Y:S05]  /*0320*/  BSYNC.RECONVERGENT B0 ;  /* 0x0000000000007941 */ /* 0x000fea0003800200 */
.L_x_4:
[----:B------:R-:W-:Y:S04]  /*0330*/  BSSY.RECONVERGENT B0, `(.L_x_6) ;  /* 0x000000a000007945 */ /* 0x000fe80003800200 */
        /* <DEDUP_REMOVED lines=9> */
.L_x_7:
[----:B------:R-:W-:Y:S05]  /*03d0*/  BSYNC.RECONVERGENT B0 ;  /* 0x0000000000007941 */ /* 0x000fea0003800200 */
.L_x_6:
[----:B------:R-:W3:Y:S01]  /*03e0*/  LDCU.64 UR4, c[0x0][0x888] ;  /* 0x00011100ff0477ac */ /* 0x000ee20008000a00 */
[----:B------:R-:W-:Y:S02]  /*03f0*/  UISETP.EQ.U32.AND UP1, UPT, UR8, URZ, UPT ;  /* 0x000000ff0800728c */ /* 0x000fe4000bf22070 */
[----:B------:R-:W-:Y:S02]  /*0400*/  UPLOP3.LUT UP3, UPT, UPT, UPT, UPT, 0x80, 0x8 ;  /* 0x000000000008789c */ /* 0x000fe40003f6f070 */
[----:B---3--:R-:W-:-:S04]  /*0410*/  UISETP.NE.U32.AND UP0, UPT, UR4, URZ, UPT ;  /* 0x000000ff0400728c */ /* 0x008fc8000bf05070 */
[----:B------:R-:W-:-:S04]  /*0420*/  UISETP.NE.AND.EX UP0, UPT, UR5, URZ, UPT, UP0 ;  /* 0x000000ff0500728c */ /* 0x000fc8000bf05300 */
[----:B------:R-:W-:-:S04]  /*0430*/  UISETP.EQ.OR.EX UP2, UPT, UR9, URZ, !UP0, UP1 ;  /* 0x000000ff0900728c */ /* 0x000fc8000c742710 */
[----:B------:R-:W-:-:S06]  /*0440*/  UP2UR UR4, UPR, URZ, 0x4 ;  /* 0x00000004ff047883 */ /* 0x000fcc0008000000 */
[----:B------:R-:W-:Y:S01]  /*0450*/  MOV R161, UR4 ;  /* 0x0000000400a17c02 */ /* 0x000fe20008000f00 */
[----:B------:R-:W-:Y:S06]  /*0460*/  BRA.U !UP2, `(.L_x_8) ;  /* 0x000000010a207547 */ /* 0x000fec000b800000 */
[----:B------:R-:W-:Y:S01]  /*0470*/  UISETP.NE.U32.AND UP1, UPT, UR8, URZ, UPT ;  /* 0x000000ff0800728c */ /* 0x000fe2000bf25070 */
[----:B-----5:R-:W-:Y:S01]  /*0480*/  FSETP.NEU.AND P0, PT, R73, RZ, PT ;  /* 0x000000ff4900720b */ /* 0x020fe20003f0d000 */
[----:B------:R-:W-:Y:S02]  /*0490*/  USEL UR4, URZ, 0xffffffff, UP0 ;  /* 0xffffffffff047887 */ /* 0x000fe40008000000 */
[----:B------:R-:W-:-:S10]  /*04a0*/  UISETP.NE.AND.EX UP1, UPT, UR9, URZ, UPT, UP1 ;  /* 0x000000ff0900728c */ /* 0x000fd4000bf25310 */
[----:B------:R-:W-:Y:S01]  /*04b0*/  VOTEU.ANY UP0, P0 ;  /* 0x0000000000ff7886 */ /* 0x000fe20000000100 */
[----:B------:R-:W-:-:S04]  /*04c0*/  @!UP1 USEL UR4, URZ, 0xffffffff, UP0 ;  /* 0xffffffffff049887 */ /* 0x000fc80008000000 */
[----:B------:R-:W-:-:S04]  /*04d0*/  ULOP3.LUT UR4, UR4, 0x1, URZ, 0xc0, !UPT ;  /* 0x0000000104047892 */ /* 0x000fc8000f8ec0ff */
[----:B------:R-:W-:-:S11]  /*04e0*/  UISETP.NE.U32.AND UP3, UPT, UR4, 0x1, UPT ;  /* 0x000000010400788c */ /* 0x000fd6000bf65070 */
.L_x_8:
[----:B-1----:R-:W1:Y:S01]  /*04f0*/  SHFL.IDX PT, R2, R159, RZ, 0x1f ;  /* 0x00001fff9f027589 */ /* 0x002e6200000e0000 */
[----:B------:R-:W-:-:S04]  /*0500*/  UISETP.NE.AND UP0, UPT, UR17, 0x2, UPT ;  /* 0x000000021100788c */ /* 0x000fc8000bf05270 */
[----:B------:R-:W-:Y:S01]  /*0510*/  USEL UR48, URZ, 0x1, UP0 ;  /* 0x00000001ff307887 */ /* 0x000fe20008000000 */
[----:B-1----:R-:W-:-:S13]  /*0520*/  ISETP.NE.AND P0, PT, R2, RZ, PT ;  /* 0x000000ff0200720c */ /* 0x002fda0003f05270 */
[----:B------:R-:W-:Y:S05]  /*0530*/  @P0 BRA `(.L_x_9) ;  /* 0x0000000000b40947 */ /* 0x000fea0003800000 */
[----:B------:R-:W-:Y:S01]  /*0540*/  ELECT P0, URZ, PT ;  /* 0x0000000000ff782f */ /* 0x000fe20003800000 */
[----:B------:R-:W-:-:S12]  /*0550*/  BSSY.RECONVERGENT B0, `(.L_x_9) ;  /* 0x000002b000007945 */ /* 0x000fd80003800200 */
[----:B------:R-:W-:Y:S05]  /*0560*/  @!P0 BRA `(.L_x_10) ;  /* 0x0000000000a48947 */ /* 0x000fea0003800000 */
[----:B------:R-:W1:Y:S01]  /*0570*/  S2UR UR4, SR_CgaCtaId ;  /* 0x00000000000479c3 */ /* 0x000e620000008800 */
[----:B------:R-:W-:Y:S01]  /*0580*/  UMOV UR5, 0x400 ;  /* 0x0000040000057882 */ /* 0x000fe20000000000 */
[----:B------:R-:W-:Y:S01]  /*0590*/  UMOV UR8, 0x1 ;  /* 0x0000000100087882 */ /* 0x000fe20000000000 */
[----:B------:R-:W-:Y:S01]  /*05a0*/  UMOV UR6, 0x8 ;  /* 0x0000000800067882 */ /* 0x000fe20000000000 */
[----:B------:R-:W-:-:S04]  /*05b0*/  UIADD3 UR8, UPT, UPT, -UR8, 0x100000, URZ ;  /* 0x0010000008087890 */ /* 0x000fc8000fffe1ff */
[----:B------:R-:W-:Y:S02]  /*05c0*/  USHF.L.U32 UR9, UR8, 0xb, URZ ;  /* 0x0000000b08097899 */ /* 0x000fe400080006ff */
[----:B------:R-:W-:Y:S02]  /*05d0*/  USHF.L.U32 UR8, UR8, 0x1, URZ ;  /* 0x0000000108087899 */ /* 0x000fe400080006ff */
[----:B------:R-:W-:-:S04]  /*05e0*/  UIADD3 UR6, UPT, UPT, -UR6, 0x100000, URZ ;  /* 0x0010000006067890 */ /* 0x000fc8000fffe1ff */
[----:B------:R-:W-:Y:S02]  /*05f0*/  USHF.L.U32 UR7, UR6, 0xb, URZ ;  /* 0x0000000b06077899 */ /* 0x000fe400080006ff */
[----:B------:R-:W-:Y:S02]  /*0600*/  USHF.L.U32 UR6, UR6, 0x1, URZ ;  /* 0x0000000106067899 */ /* 0x000fe400080006ff */
[----:B-1----:R-:W-:Y:S01]  /*0610*/  ULEA UR4, UR4, UR5, 0x18 ;  /* 0x0000000504047291 */ /* 0x002fe2000f8ec0ff */
[----:B------:R-:W1:Y:S11]  /*0620*/  FENCE.VIEW.ASYNC.S ;  /* 0x00000000000073c6 */ /* 0x000e760000000000 */
[----:B-1----:R1:W3:Y:S01]  /*0630*/  SYNCS.EXCH.64 URZ, [UR4], UR8 ;  /* 0x0000000804ff75b2 */ /* 0x0022e20008000100 */
[----:B------:R1:W4:Y:S01]  /*0640*/  SYNCS.EXCH.64 URZ, [UR4+0x70], UR6 ;  /* 0x0000700604ff75b2 */ /* 0x0003220008000100 */
[----:B------:R1:W1:Y:S01]  /*0650*/  SYNCS.EXCH.64 URZ, [UR4+0x8], UR8 ;  /* 0x0000080804ff75b2 */ /* 0x0002620008000100 */
        /* <DEDUP_REMOVED lines=25> */
[----:B---34-:R-:W-:Y:S01]  /*07f0*/  NOP ;  /* 0x0000000000007918 */ /* 0x018fe20000000000 */
.L_x_10:
[----:B-1----:R-:W-:Y:S05]  /*0800*/  BSYNC.RECONVERGENT B0 ;  /* 0x0000000000007941 */ /* 0x002fea0003800200 */
.L_x_9:
[----:B------:R-:W1:Y:S01]  /*0810*/  SHFL.IDX PT, R2, R159, RZ, 0x1f ;  /* 0x00001fff9f027589 */ /* 0x000e6200000e0000 */
[----:B------:R-:W-:Y:S01]  /*0820*/  NOP ;  /* 0x0000000000007918 */ /* 0x000fe20000000000 */
[----:B-1----:R-:W-:-:S13]  /*0830*/  ISETP.NE.AND P0, PT, R2, 0x1, PT ;  /* 0x000000010200780c */ /* 0x002fda0003f05270 */
[----:B------:R-:W-:Y:S05]  /*0840*/  @P0 BRA `(.L_x_11) ;  /* 0x0000000000580947 */ /* 0x000fea0003800000 */
        /* <DEDUP_REMOVED lines=9> */
[----:B------:R-:W-:Y:S01]  /*08e0*/  USHF.L.U32 UR6, UR6, 0x1, URZ ;  /* 0x0000000106067899 */ /* 0x000fe200080006ff */
[----:B------:R-:W-:Y:S01]  /*08f0*/  ELECT P0, URZ, PT ;  /* 0x0000000000ff782f */ /* 0x000fe20003800000 */
[----:B-1----:R-:W-:Y:S01]  /*0900*/  ULEA UR4, UR4, UR5, 0x18 ;  /* 0x0000000504047291 */ /* 0x002fe2000f8ec0ff */
[----:B------:R-:W1:Y:S11]  /*0910*/  FENCE.VIEW.ASYNC.S ;  /* 0x00000000000073c6 */ /* 0x000e760000000000 */
[----:B-1----:R1:W3:Y:S01]  /*0920*/  SYNCS.EXCH.64 URZ, [UR4+0xe0], UR8 ;  /* 0x0000e00804ff75b2 */ /* 0x0022e20008000100 */
[----:B------:R1:W4:Y:S01]  /*0930*/  SYNCS.EXCH.64 URZ, [UR4+0x100], UR6 ;  /* 0x0001000604ff75b2 */ /* 0x0003220008000100 */
[----:B------:R1:W1:Y:S01]  /*0940*/  SYNCS.EXCH.64 URZ, [UR4+0xe8], UR8 ;  /* 0x0000e80804ff75b2 */ /* 0x0002620008000100 */
[----:B------:R1:W1:Y:S01]  /*0950*/  SYNCS.EXCH.64 URZ, [UR4+0x108], UR6 ;  /* 0x0001080604ff75b2 */ /* 0x0002620008000100 */
[----:B------:R1:W1:Y:S01]  /*0960*/  SYNCS.EXCH.64 URZ, [UR4+0xf0], UR8 ;  /* 0x0000f00804ff75b2 */ /* 0x0002620008000100 */
[----:B------:R1:W1:Y:S01]  /*0970*/  SYNCS.EXCH.64 URZ, [UR4+0x110], UR6 ;  /* 0x0001100604ff75b2 */ /* 0x0002620008000100 */
[----:B------:R1:W1:Y:S01]  /*0980*/  SYNCS.EXCH.64 URZ, [UR4+0xf8], UR8 ;  /* 0x0000f80804ff75b2 */ /* 0x0002620008000100 */
[----:B------:R1:W1:Y:S01]  /*0990*/  SYNCS.EXCH.64 URZ, [UR4+0x118], UR6 ;  /* 0x0001180604ff75b2 */ /* 0x0002620008000100 */
[----:B------:R-:W-:Y:S01]  /*09a0*/  NOP ;  /* 0x0000000000007918 */ /* 0x000fe20000000000 */
.L_x_11:
[----:B------:R-:W2:Y:S01]  /*09b0*/  SHFL.IDX PT, R2, R159, RZ, 0x1f ;  /* 0x00001fff9f027589 */ /* 0x000ea200000e0000 */
[----:B------:R-:W-:Y:S01]  /*09c0*/  NOP ;  /* 0x0000000000007918 */ /* 0x000fe20000000000 */
[----:B--2---:R-:W-:-:S13]  /*09d0*/  ISETP.NE.AND P0, PT, R2, 0x3, PT ;  /* 0x000000030200780c */ /* 0x004fda0003f05270 */
[----:B------:R-:W-:Y:S05]  /*09e0*/  @P0 BRA `(.L_x_12) ;  /* 0x0000000000300947 */ /* 0x000fea0003800000 */
[----:B-1----:R-:W1:Y:S01]  /*09f0*/  S2UR UR4, SR_CgaCtaId ;  /* 0x00000000000479c3 */ /* 0x002e620000008800 */
[----:B------:R-:W-:Y:S01]  /*0a00*/  UMOV UR6, 0x400 ;  /* 0x0000040000067882 */ /* 0x000fe20000000000 */
[----:B------:R-:W-:Y:S01]  /*0a10*/  UMOV UR5, 0x20 ;  /* 0x0000002000057882 */ /* 0x000fe20000000000 */
[----:B------:R-:W-:Y:S01]  /*0a20*/  ELECT P0, URZ, PT ;  /* 0x0000000000ff782f */ /* 0x000fe20003800000 */
[----:B-1----:R-:W-:Y:S02]  /*0a30*/  ULEA UR6, UR4, UR6, 0x18 ;  /* 0x0000000604067291 */ /* 0x002fe4000f8ec0ff */
[----:B------:R-:W-:-:S04]  /*0a40*/  UIADD3 UR4, UPT, UPT, -UR5, 0x100000, URZ ;  /* 0x0010000005047890 */ /* 0x000fc8000fffe1ff */
[----:B------:R-:W-:Y:S02]  /*0a50*/  USHF.L.U32 UR5, UR4, 0xb, URZ ;  /* 0x0000000b04057899 */ /* 0x000fe400080006ff */
[----:B------:R-:W-:Y:S01]  /*0a60*/  USHF.L.U32 UR4, UR4, 0x1, URZ ;  /* 0x0000000104047899 */ /* 0x000fe200080006ff */
[----:B------:R-:W1:Y:S11]  /*0a70*/  FENCE.VIEW.ASYNC.S ;  /* 0x00000000000073c6 */ /* 0x000e760000000000 */
[----:B-1----:R2:W1:Y:S01]  /*0a80*/  SYNCS.EXCH.64 URZ, [UR6+0x120], UR4 ;  /* 0x0001200406ff75b2 */ /* 0x0024620008000100 */
[----:B------:R2:W1:Y:S02]  /*0a90*/  SYNCS.EXCH.64 URZ, [UR6+0x128], UR4 ;  /* 0x0001280406ff75b2 */ /* 0x0004640008000100 */
[----:B--2---:R-:W-:Y:S01]  /*0aa0*/  NOP ;  /* 0x0000000000007918 */ /* 0x004fe20000000000 */
.L_x_12:
[----:B------:R-:W2:Y:S01]  /*0ab0*/  SHFL.IDX PT, R2, R159, RZ, 0x1f ;  /* 0x00001fff9f027589 */ /* 0x000ea200000e0000 */
[----:B------:R-:W-:Y:S01]  /*0ac0*/  NOP ;  /* 0x0000000000007918 */ /* 0x000fe20000000000 */
[----:B--2---:R-:W-:-:S13]  /*0ad0*/  ISETP.NE.AND P0, PT, R2, 0x4, PT ;  /* 0x000000040200780c */ /* 0x004fda0003f05270 */
[----:B------:R-:W-:Y:S05]  /*0ae0*/  @P0 BRA `(.L_x_13) ;  /* 0x00000000004c0947 */ /* 0x000fea0003800000 */
[----:B-1----:R-:W1:Y:S01]  /*0af0*/  S2UR UR6, SR_CgaCtaId ;  /* 0x00000000000679c3 */ /* 0x002e620000008800 */
[----:B------:R-:W-:Y:S01]  /*0b00*/  UMOV UR4, 0x720 ;  /* 0x0000072000047882 */ /* 0x000fe20000000000 */
[----:B------:R-:W-:Y:S01]  /*0b10*/  UMOV UR5, 0x400 ;  /* 0x0000040000057882 */ /* 0x000fe20000000000 */
[----:B------:R-:W-:Y:S01]  /*0b20*/  USEL UR4, UR4, 0x620, UP3 ;  /* 0x0000062004047887 */ /* 0x000fe20009800000 */
[----:B------:R-:W-:Y:S01]  /*0b30*/  UMOV UR8, 0x1 ;  /* 0x0000000100087882 */ /* 0x000fe20000000000 */
[----:B------:R-:W-:Y:S01]  /*0b40*/  ELECT P0, URZ, PT ;  /* 0x0000000000ff782f */ /* 0x000fe20003800000 */
[----:B------:R-:W-:-:S04]  /*0b50*/  UIADD3 UR8, UPT, UPT, -UR8, 0x100000, URZ ;  /* 0x0010000008087890 */ /* 0x000fc8000fffe1ff */
[----:B------:R-:W-:Y:S02]  /*0b60*/  USHF.L.U32 UR9, UR8, 0xb, URZ ;  /* 0x0000000b08097899 */ /* 0x000fe400080006ff */
[----:B------:R-:W-:Y:S02]  /*0b70*/  USHF.L.U32 UR8, UR8, 0x1, URZ ;  /* 0x0000000108087899 */ /* 0x000fe400080006ff */
[----:B-1----:R-:W-:Y:S02]  /*0b80*/  ULEA UR6, UR6, UR5, 0x18 ;  /* 0x0000000506067291 */ /* 0x002fe4000f8ec0ff */
[----:B------:R-:W-:-:S04]  /*0b90*/  UIADD3 UR4, UPT, UPT, -UR4, 0x100000, URZ ;  /* 0x0010000004047890 */ /* 0x000fc8000fffe1ff */
[----:B------:R-:W-:Y:S02]  /*0ba0*/  USHF.L.U32 UR5, UR4, 0xb, URZ ;  /* 0x0000000b04057899 */ /* 0x000fe400080006ff */
[----:B------:R-:W-:Y:S01]  /*0bb0*/  USHF.L.U32 UR4, UR4, 0x1, URZ ;  /* 0x0000000104047899 */ /* 0x000fe200080006ff */
[----:B------:R-:W1:Y:S03]  /*0bc0*/  FENCE.VIEW.ASYNC.S ;  /* 0x00000000000073c6 */ /* 0x000e660000000000 */
[----:B-1----:R2:W1:Y:S08]  /*0bd0*/  SYNCS.EXCH.64 URZ, [UR6+0x130], UR8 ;  /* 0x0001300806ff75b2 */ /* 0x0024700008000100 */
[----:B------:R2:W1:Y:S01]  /*0be0*/  SYNCS.EXCH.64 URZ, [UR6+0x140], UR4 ;  /* 0x0001400406ff75b2 */ /* 0x0004620008000100 */
[----:B------:R2:W1:Y:S01]  /*0bf0*/  SYNCS.EXCH.64 URZ, [UR6+0x138], UR8 ;  /* 0x0001380806ff75b2 */ /* 0x0004620008000100 */
[----:B------:R2:W1:Y:S02]  /*0c00*/  SYNCS.EXCH.64 URZ, [UR6+0x148], UR4 ;  /* 0x0001480406ff75b2 */ /* 0x0004640008000100 */
[----:B--2---:R-:W-:Y:S01]  /*0c10*/  NOP ;  /* 0x0000000000007918 */ /* 0x004fe20000000000 */
.L_x_13:
[----:B------:R-:W2:Y:S01]  /*0c20*/  SHFL.IDX PT, R2, R159, RZ, 0x1f ;  /* 0x00001fff9f027589 */ /* 0x000ea200000e0000 */
[----:B------:R-:W-:Y:S01]  /*0c30*/  NOP ;  /* 0x0000000000007918 */ /* 0x000fe20000000000 */
[----:B--2---:R-:W-:-:S13]  /*0c40*/  ISETP.NE.AND P0, PT, R2, 0x5, PT ;  /* 0x000000050200780c */ /* 0x004fda0003f05270 */
[----:B------:R-:W-:Y:S05]  /*0c50*/  @P0 BRA `(.L_x_14) ;  /* 0x0000000000480947 */ /* 0x000fea0003800000 */
[----:B-1----:R-:W1:Y:S01]  /*0c60*/  S2UR UR4, SR_CgaCtaId ;  /* 0x00000000000479c3 */ /* 0x002e620000008800 */
        /* <DEDUP_REMOVED lines=12> */
[----:B-1----:R2:W1:Y:S01]  /*0d30*/  SYNCS.EXCH.64 URZ, [UR4+0x150], UR8 ;  /* 0x0001500804ff75b2 */ /* 0x0024620008000100 */
[----:B------:R2:W1:Y:S01]  /*0d40*/  SYNCS.EXCH.64 URZ, [UR4+0x160], UR6 ;  /* 0x0001600604ff75b2 */ /* 0x0004620008000100 */
[----:B------:R2:W1:Y:S01]  /*0d50*/  SYNCS.EXCH.64 URZ, [UR4+0x158], UR8 ;  /* 0x0001580804ff75b2 */ /* 0x0004620008000100 */
[----:B------:R2:W1:Y:S02]  /*0d60*/  SYNCS.EXCH.64 URZ, [UR4+0x168], UR6 ;  /* 0x0001680604ff75b2 */ /* 0x0004640008000100 */
[----:B--2---:R-:W-:Y:S01]  /*0d70*/  NOP ;  /* 0x0000000000007918 */ /* 0x004fe20000000000 */
.L_x_14:
[----:B------:R-:W2:Y:S01]  /*0d80*/  SHFL.IDX PT, R2, R159, RZ, 0x1f ;  /* 0x00001fff9f027589 */ /* 0x000ea200000e0000 */
[----:B------:R-:W-:Y:S01]  /*0d90*/  NOP ;  /* 0x0000000000007918 */ /* 0x000fe20000000000 */
[----:B--2---:R-:W-:-:S13]  /*0da0*/  ISETP.NE.AND P0, PT, R2, 0x3, PT ;  /* 0x000000030200780c */ /* 0x004fda0003f05270 */
[----:B------:R-:W-:Y:S05]  /*0db0*/  @P0 BRA `(.L_x_15) ;  /* 0x0000000000380947 */ /* 0x000fea0003800000 */
[----:B------:R-:W2:Y:S01]  /*0dc0*/  S2UR UR5, SR_CgaCtaId ;  /* 0x00000000000579c3 */ /* 0x000ea20000008800 */
[----:B-1----:R-:W-:Y:S01]  /*0dd0*/  UMOV UR4, 0x400 ;  /* 0x0000040000047882 */ /* 0x002fe20000000000 */
[----:B------:R-:W-:Y:S01]  /*0de0*/  UMOV UR6, 0x20 ;  /* 0x0000002000067882 */ /* 0x000fe20000000000 */
[----:B------:R-:W-:Y:S01]  /*0df0*/  ELECT P0, URZ, PT ;  /* 0x0000000000ff782f */ /* 0x000fe20003800000 */
[----:B------:R-:W-:-:S04]  /*0e00*/  UIADD3 UR6, UPT, UPT, -UR6, 0x100000, URZ ;  /* 0x0010000006067890 */ /* 0x000fc8000fffe1ff */
[----:B------:R-:W-:Y:S02]  /*0e10*/  USHF.L.U32 UR7, UR6, 0xb, URZ ;  /* 0x0000000b06077899 */ /* 0x000fe400080006ff */
[----:B------:R-:W-:Y:S02]  /*0e20*/  USHF.L.U32 UR6, UR6, 0x1, URZ ;  /* 0x0000000106067899 */ /* 0x000fe400080006ff */
[----:B--2---:R-:W-:Y:S01]  /*0e30*/  ULEA UR4, UR5, UR4, 0x18 ;  /* 0x0000000405047291 */ /* 0x004fe2000f8ec0ff */
[----:B------:R-:W1:Y:S11]  /*0e40*/  FENCE.VIEW.ASYNC.S ;  /* 0x00000000000073c6 */ /* 0x000e760000000000 */
[----:B-1----:R2:W1:Y:S01]  /*0e50*/  SYNCS.EXCH.64 URZ, [UR4+0x170], UR6 ;  /* 0x0001700604ff75b2 */ /* 0x0024620008000100 */
[----:B------:R2:W1:Y:S01]  /*0e60*/  SYNCS.EXCH.64 URZ, [UR4+0x180], UR6 ;  /* 0x0001800604ff75b2 */ /* 0x0004620008000100 */
[----:B------:R2:W1:Y:S01]  /*0e70*/  SYNCS.EXCH.64 URZ, [UR4+0x178], UR6 ;  /* 0x0001780604ff75b2 */ /* 0x0004620008000100 */
[----:B------:R2:W1:Y:S02]  /*0e80*/  SYNCS.EXCH.64 URZ, [UR4+0x188], UR6 ;  /* 0x0001880604ff75b2 */ /* 0x0004640008000100 */
[----:B--2---:R-:W-:Y:S01]  /*0e90*/  NOP ;  /* 0x0000000000007918 */ /* 0x004fe20000000000 */
.L_x_15:
[----:B-1----:R-:W1:Y:S01]  /*0ea0*/  LDCU UR4, c[0x0][0x36c] ;  /* 0x00006d80ff0477ac */ /* 0x002e620008000800 */
[----:B------:R-:W-:Y:S01]  /*0eb0*/  ISETP.NE.OR P3, PT, R0, 0x2, !P3 ;  /* 0x000000020000780c */ /* 0x000fe20005f65670 */
[----:B------:R-:W-:Y:S01]  /*0ec0*/  NOP ;  /* 0x0000000000007918 */ /* 0x000fe20000000000 */
[----:B------:R-:W-:Y:S01]  /*0ed0*/  LOP3.LUT R0, R170, 0x1f, RZ, 0xc0, !PT ;  /* 0x0000001faa007812 */ /* 0x000fe200078ec0ff */
[----:B------:R-:W-:Y:S02]  /*0ee0*/  UISETP.NE.AND UP4, UPT, UR17, URZ, UPT ;  /* 0x000000ff1100728c */ /* 0x000fe4000bf85270 */
[----:B-1----:R-:W-:-:S09]  /*0ef0*/  UISETP.EQ.U32.AND UP5, UPT, UR4, 0x1, UPT ;  /* 0x000000010400788c */ /* 0x002fd2000bfa2070 */
[----:B------:R-:W-:Y:S05]  /*0f00*/  BRA.U !UP5, `(.L_x_16) ;  /* 0x000000010d087547 */ /* 0x000fea000b800000 */
[----:B---34-:R-:W-:Y:S01]  /*0f10*/  UCGABAR_ARV ;  /* 0x00000000000079c7 */ /* 0x018fe20008000000 */
[----:B------:R-:W-:Y:S05]  /*0f20*/  BRA `(.L_x_17) ;  /* 0x0000000000047947 */ /* 0x000fea0003800000 */
.L_x_16:
[----:B---34-:R-:W-:Y:S01]  /*0f30*/  NOP ;  /* 0x0000000000007918 */ /* 0x018fe20000000000 */
.L_x_17:
[----:B------:R-:W1:Y:S01]  /*0f40*/  S2UR UR7, SR_CTAID.X ;  /* 0x00000000000779c3 */ /* 0x000e620000002500 */
[----:B------:R-:W-:-:S05]  /*0f50*/  CS2R.32 R160, SR_CgaSize ;  /* 0x0000000000a07805 */ /* 0x000fca0000008a00 */
[----:B------:R-:W-:-:S05]  /*0f60*/  IMAD R160, R160, -0xa0, RZ ;  /* 0xffffff60a0a07824 */ /* 0x000fca00078e02ff */
[----:B------:R-:W-:-:S14]  /*0f70*/  R2UR UR5, R160 ;  /* 0x00000000a00572ca */ /* 0x000fdc00000e0000 */
[----:B------:R-:W2:Y:S01]  /*0f80*/  LDCU UR5, c[0x0][UR5+0x2b0] ;  /* 0x00005600050577ac */ /* 0x000ea20008000800 */
[----:B------:R-:W-:-:S05]  /*0f90*/  CS2R.32 R160, SR_CgaSize ;  /* 0x0000000000a07805 */ /* 0x000fca0000008a00 */
[----:B------:R-:W-:-:S05]  /*0fa0*/  IMAD R160, R160, -0xa0, RZ ;  /* 0xffffff60a0a07824 */ /* 0x000fca00078e02ff */
[----:B------:R-:W-:-:S14]  /*0fb0*/  R2UR UR4, R160 ;  /* 0x00000000a00472ca */ /* 0x000fdc00000e0000 */
[----:B------:R-:W3:Y:S01]  /*0fc0*/  LDCU UR4, c[0x0][UR4+0x2b4] ;  /* 0x00005680040477ac */ /* 0x000ee20008000800 */
[----:B------:R-:W4:Y:S01]  /*0fd0*/  S2UR UR8, SR_CTAID.Y ;  /* 0x00000000000879c3 */ /* 0x000f220000002600 */
[----:B------:R-:W-:-:S05]  /*0fe0*/  CS2R.32 R160, SR_CgaSize ;  /* 0x0000000000a07805 */ /* 0x000fca0000008a00 */
[----:B------:R-:W-:-:S05]  /*0ff0*/  IMAD R160, R160, -0xa0, RZ ;  /* 0xffffff60a0a07824 */ /* 0x000fca00078e02ff */
[----:B------:R-:W-:-:S14]  /*1000*/  R2UR UR9, R160 ;  /* 0x00000000a00972ca */ /* 0x000fdc00000e0000 */
[----:B------:R-:W3:Y:S01]  /*1010*/  LDCU UR9, c[0x0][UR9+0x2a0] ;  /* 0x00005400090977ac */ /* 0x000ee20008000800 */
[----:B------:R-:W4:Y:S01]  /*1020*/  LDCU UR21, c[0x0][0xb24] ;  /* 0x00016480ff1577ac */ /* 0x000f220008000800 */
[----:B------:R-:W3:Y:S01]  /*1030*/  S2UR UR10, SR_CgaCtaId ;  /* 0x00000000000a79c3 */ /* 0x000ee20000008800 */
[----:B------:R-:W-:-:S05]  /*1040*/  CS2R.32 R160, SR_CgaSize ;  /* 0x0000000000a07805 */ /* 0x000fca0000008a00 */
[----:B------:R-:W-:-:S05]  /*1050*/  IMAD R160, R160, -0xa0, RZ ;  /* 0xffffff60a0a07824 */ /* 0x000fca00078e02ff */
[----:B------:R-:W-:-:S14]  /*1060*/  R2UR UR59, R160 ;  /* 0x00000000a03b72ca */ /* 0x000fdc00000e0000 */
[----:B------:R-:W3:Y:S01]  /*1070*/  LDCU UR59, c[0x0][UR59+0x2a4] ;  /* 0x000054803b3b77ac */ /* 0x000ee20008000800 */
[----:B------:R-:W3:Y:S01]  /*1080*/  LDCU UR42, c[0x0][0xb24] ;  /* 0x00016480ff2a77ac */ /* 0x000ee20008000800 */
[----:B-1----:R-:W-:Y:S01]  /*1090*/  I2FP.F32.U32 R3, UR7 ;  /* 0x0000000700037c45 */ /* 0x002fe20008201000 */
[----:B------:R-:W1:Y:S01]  /*10a0*/  S2UR UR36, SR_CTAID.Z ;  /* 0x00000000002479c3 */ /* 0x000e620000002700 */
[----:B------:R-:W1:Y:S03]  /*10b0*/  LDCU UR27, c[0x0][0xb30] ;  /* 0x00016600ff1b77ac */ /* 0x000e660008000800 */
[----:B--2---:R-:W-:Y:S01]  /*10c0*/  FMUL R3, R3, UR5 ;  /* 0x0000000503037c20 */ /* 0x004fe20008400000 */
[----:B------:R-:W-:Y:S01]  /*10d0*/  UMOV UR16, UR7 ;  /* 0x0000000700107c82 */ /* 0x000fe20008000000 */
[----:B----4-:R-:W-:Y:S01]  /*10e0*/  UISETP.GE.AND UP2, UPT, UR21, 0x1, UPT ;  /* 0x000000011500788c */ /* 0x010fe2000bf46270 */
[----:B------:R-:W-:Y:S01]  /*10f0*/  I2FP.F32.U32 R2, UR8 ;  /* 0x0000000800027c45 */ /* 0x000fe20008201000 */
[----:B------:R-:W-:-:S02]  /*1100*/  UMOV UR20, UR8 ;  /* 0x0000000800147c82 */ /* 0x000fc40008000000 */
[----:B------:R-:W2:Y:S02]  /*1110*/  F2I.U32.TRUNC.NTZ R3, R3 ;  /* 0x0000000300037305 */ /* 0x000ea4000020f000 */
[----:B---3--:R-:W-:Y:S01]  /*1120*/  FMUL R2, R2, UR4 ;  /* 0x0000000402027c20 */ /* 0x008fe20008400000 */
[----:B------:R-:W-:-:S05]  /*1130*/  USHF.L.U32 UR28, UR10, 0x9, URZ ;  /* 0x000000090a1c7899 */ /* 0x000fca00080006ff */
[----:B------:R-:W3:Y:S01]  /*1140*/  F2I.U32.TRUNC.NTZ R2, R2 ;  /* 0x0000000200027305 */ /* 0x000ee2000020f000 */
[----:B--2---:R-:W-:Y:S02]  /*1150*/  R2UR UR4, R3 ;  /* 0x00000000030472ca */ /* 0x004fe400000e0000 */
[----:B---3--:R-:W-:Y:S02]  /*1160*/  R2UR UR6, R2 ;  /* 0x00000000020672ca */ /* 0x008fe400000e0000 */
[----:B------:R-:W-:-:S09]  /*1170*/  PRMT R2, RZ, 0x7610, R2 ;  /* 0x00007610ff027816 */ /* 0x000fd20000000002 */
[----:B------:R-:W-:-:S04]  /*1180*/  UIADD3 UR5, UPT, UPT, -UR4, URZ, URZ ;  /* 0x000000ff04057290 */ /* 0x000fc8000fffe1ff */
[----:B------:R-:W-:Y:S02]  /*1190*/  UIMAD UR5, UR9, UR5, UR7 ;  /* 0x00000005090572a4 */ /* 0x000fe4000f8e0207 */
[----:B------:R-:W-:-:S04]  /*11a0*/  UIADD3 UR4, UPT, UPT, -UR6, URZ, URZ ;  /* 0x000000ff06047290 */ /* 0x000fc8000fffe1ff */
[----:B------:R-:W-:Y:S01]  /*11b0*/  IMAD.U32 R160, RZ, RZ, UR5 ;  /* 0x00000005ffa07e24 */ /* 0x000fe2000f8e00ff */
[----:B------:R-:W-:Y:S01]  /*11c0*/  UIMAD UR59, UR59, UR4, UR8 ;  /* 0x000000043b3b72a4 */ /* 0x000fe2000f8e0208 */
[----:B-1----:R-:W-:Y:S11]  /*11d0*/  BRA.U UP4, `(.L_x_18) ;  /* 0x00000001047c7547 */ /* 0x002ff6000b800000 */
[----:B------:R-:W-:Y:S01]  /*11e0*/  UISETP.NE.AND UP0, UPT, UR59, 0x1, UPT ;  /* 0x000000013b00788c */ /* 0x000fe2000bf05270 */
[----:B------:R-:W-:Y:S01]  /*11f0*/  R2UR UR8, R160 ;  /* 0x00000000a00872ca */ /* 0x000fe200000e0000 */
[----:B------:R-:W-:Y:S02]  /*1200*/  UISETP.NE.AND UP1, UPT, UR59, 0x2, UPT ;  /* 0x000000023b00788c */ /* 0x000fe4000bf25270 */
[----:B------:R-:W-:Y:S02]  /*1210*/  USEL UR5, URZ, 0x2, UP0 ;  /* 0x00000002ff057887 */ /* 0x000fe40008000000 */
[----:B------:R-:W-:Y:S02]  /*1220*/  UISETP.NE.AND UP0, UPT, UR59, 0x3, UPT ;  /* 0x000000033b00788c */ /* 0x000fe4000bf05270 */
[----:B------:R-:W-:Y:S02]  /*1230*/  USEL UR4, URZ, 0x4, UP1 ;  /* 0x00000004ff047887 */ /* 0x000fe40008800000 */
[----:B------:R-:W-:-:S02]  /*1240*/  UISETP.NE.AND UP1, UPT, UR59, 0x4, UPT ;  /* 0x000000043b00788c */ /* 0x000fc4000bf25270 */
[----:B------:R-:W-:Y:S02]  /*1250*/  USEL UR7, URZ, 0x8, UP0 ;  /* 0x00000008ff077887 */ /* 0x000fe40008000000 */
[----:B------:R-:W-:Y:S02]  /*1260*/  UISETP.NE.AND UP0, UPT, UR59, 0x5, UPT ;  /* 0x000000053b00788c */ /* 0x000fe4000bf05270 */
[----:B------:R-:W-:Y:S02]  /*1270*/  USEL UR6, URZ, 0x10, UP1 ;  /* 0x00000010ff067887 */ /* 0x000fe40008800000 */
[----:B------:R-:W-:Y:S02]  /*1280*/  UISETP.NE.AND UP1, UPT, UR59, 0x6, UPT ;  /* 0x000000063b00788c */ /* 0x000fe4000bf25270 */
[----:B------:R-:W-:Y:S02]  /*1290*/  USEL UR11, URZ, 0x20, UP0 ;  /* 0x00000020ff0b7887 */ /* 0x000fe40008000000 */
[----:B------:R-:W-:-:S02]  /*12a0*/  UISETP.NE.AND UP0, UPT, UR59, 0x7, UPT ;  /* 0x000000073b00788c */ /* 0x000fc4000bf05270 */
[----:B------:R-:W-:Y:S02]  /*12b0*/  USEL UR12, URZ, 0x40, UP1 ;  /* 0x00000040ff0c7887 */ /* 0x000fe40008800000 */
[----:B------:R-:W-:Y:S02]  /*12c0*/  UISETP.NE.AND UP1, UPT, UR59, URZ, UPT ;  /* 0x000000ff3b00728c */ /* 0x000fe4000bf25270 */
[----:B------:R-:W-:Y:S02]  /*12d0*/  USEL UR13, URZ, 0x80, UP0 ;  /* 0x00000080ff0d7887 */ /* 0x000fe40008000000 */
[----:B------:R-:W-:Y:S02]  /*12e0*/  UISETP.NE.AND UP0, UPT, UR8, URZ, UPT ;  /* 0x000000ff0800728c */ /* 0x000fe4000bf05270 */
[----:B------:R-:W-:Y:S02]  /*12f0*/  UISETP.EQ.OR UP1, UPT, UR8, URZ, !UP1 ;  /* 0x000000ff0800728c */ /* 0x000fe4000cf22670 */
[----:B------:R-:W-:-:S02]  /*1300*/  USEL UR9, UR5, 0x2, UP0 ;  /* 0x0000000205097887 */ /* 0x000fc40008000000 */
[----:B------:R-:W-:Y:S02]  /*1310*/  USEL UR4, UR4, 0x4, UP0 ;  /* 0x0000000404047887 */ /* 0x000fe40008000000 */
[----:B------:R-:W-:Y:S02]  /*1320*/  USEL UR5, URZ, 0x1, !UP1 ;  /* 0x00000001ff057887 */ /* 0x000fe4000c800000 */
[----:B------:R-:W-:Y:S02]  /*1330*/  USEL UR10, UR7, 0x8, UP0 ;  /* 0x00000008070a7887 */ /* 0x000fe40008000000 */
[----:B------:R-:W-:Y:S02]  /*1340*/  USEL UR8, UR6, 0x10, UP0 ;  /* 0x0000001006087887 */ /* 0x000fe40008000000 */
[----:B------:R-:W-:Y:S02]  /*1350*/  UIADD3 UR4, UPT, UPT, UR4, UR9, UR5 ;  /* 0x0000000904047290 */ /* 0x000fe4000fffe005 */
[----:B------:R-:W-:-:S02]  /*1360*/  USEL UR7, UR11, 0x20, UP0 ;  /* 0x000000200b077887 */ /* 0x000fc40008000000 */
[----:B------:R-:W-:Y:S02]  /*1370*/  USEL UR6, UR12, 0x40, UP0 ;  /* 0x000000400c067887 */ /* 0x000fe40008000000 */
[----:B------:R-:W-:Y:S02]  /*1380*/  UIADD3 UR4, UPT, UPT, UR8, UR10, UR4 ;  /* 0x0000000a08047290 */ /* 0x000fe4000fffe004 */
[----:B------:R-:W-:Y:S02]  /*1390*/  USEL UR5, UR13, 0x80, UP0 ;  /* 0x000000800d057887 */ /* 0x000fe40008000000 */
[----:B------:R-:W-:-:S04]  /*13a0*/  UIADD3 UR4, UPT, UPT, UR6, UR7, UR4 ;  /* 0x0000000706047290 */ /* 0x000fc8000fffe004 */
[----:B------:R-:W-:-:S06]  /*13b0*/  UIADD3 UR4, UPT, UPT, UR4, UR5, URZ ;  /* 0x0000000504047290 */ /* 0x000fcc000fffe0ff */
[----:B------:R-:W-:Y:S02]  /*13c0*/  MOV R2, UR4 ;  /* 0x0000000400027c02 */ /* 0x000fe40008000f00 */
.L_x_18:
[----:B------:R-:W-:Y:S05]  /*13d0*/  BRA.U !UP2, `(.L_x_19) ;  /* 0x000000010ad47547 */ /* 0x000fea000b800000 */
[----:B------:R-:W1:Y:S01]  /*13e0*/  LDCU.128 UR12, c[0x0][0xb10] ;  /* 0x00016200ff0c77ac */ /* 0x000e620008000c00 */
[----:B------:R-:W2:Y:S01]  /*13f0*/  LDCU UR6, c[0x0][0x370] ;  /* 0x00006e00ff0677ac */ /* 0x000ea20008000800 */
[----:B------:R-:W3:Y:S01]  /*1400*/  LDCU UR5, c[0x0][0x374] ;  /* 0x00006e80ff0577ac */ /* 0x000ee20008000800 */
[----:B------:R-:W4:Y:S01]  /*1410*/  LDCU UR26, c[0x0][0xb0c] ;  /* 0x00016180ff1a77ac */ /* 0x000f220008000800 */
[----:B------:R-:W4:Y:S01]  /*1420*/  LDCU UR4, c[0x0][0xb20] ;  /* 0x00016400ff0477ac */ /* 0x000f220008000800 */
[----:B------:R-:W4:Y:S01]  /*1430*/  LDCU.64 UR8, c[0x0][0xb28] ;  /* 0x00016500ff0877ac */ /* 0x000f220008000a00 */
[----:B-1----:R-:W-:Y:S02]  /*1440*/  UISETP.NE.AND UP0, UPT, UR14, 0x1, UPT ;  /* 0x000000010e00788c */ /* 0x002fe4000bf05270 */
[----:B---3--:R-:W-:Y:S02]  /*1450*/  UIMAD.WIDE.U32 UR10, UR5, UR15, URZ ;  /* 0x0000000f050a72a5 */ /* 0x008fe4000f8e00ff */
[----:B--2---:R-:W-:-:S02]  /*1460*/  UIMAD.WIDE.U32 UR22, UR6, UR12, URZ ;  /* 0x0000000c061672a5 */ /* 0x004fc4000f8e00ff */
[----:B----4-:R-:W-:Y:S02]  /*1470*/  UISETP.NE.AND UP1, UPT, UR26, 0x1, UPT ;  /* 0x000000011a00788c */ /* 0x010fe4000bf25270 */
[----:B------:R-:W-:Y:S01]  /*1480*/  UISETP.NE.AND UP2, UPT, UR21, 0x1, UPT ;  /* 0x000000011500788c */ /* 0x000fe2000bf45270 */
[----:B------:R-:W-:Y:S02]  /*1490*/  UMOV UR10, UR11 ;  /* 0x0000000b000a7c82 */ /* 0x000fe40008000000 */
[----:B------:R-:W-:Y:S01]  /*14a0*/  UMOV UR22, UR23 ;  /* 0x0000001700167c82 */ /* 0x000fe20008000000 */
[----:B------:R-:W-:Y:S02]  /*14b0*/  @UP0 USHF.R.U32.HI UR5, URZ, UR4, UR10 ;  /* 0x00000004ff050299 */ /* 0x000fe4000801160a */
[----:B------:R-:W-:Y:S02]  /*14c0*/  UIMAD.WIDE.U32 UR24, UR20, UR15, URZ ;  /* 0x0000000f141872a5 */ /* 0x000fe4000f8e00ff */
[----:B------:R-:W-:-:S02]  /*14d0*/  UIMAD.WIDE.U32 UR10, UR5, UR8, URZ ;  /* 0x00000008050a72a5 */ /* 0x000fc4000f8e00ff */
[----:B------:R-:W-:Y:S02]  /*14e0*/  @UP1 USHF.R.U32.HI UR6, URZ, UR13, UR22 ;  /* 0x0000000dff061299 */ /* 0x000fe40008011616 */
[----:B------:R-:W-:Y:S02]  /*14f0*/  UIMAD.WIDE.U32 UR18, UR16, UR12, URZ ;  /* 0x0000000c101272a5 */ /* 0x000fe4000f8e00ff */
[----:B------:R-:W-:Y:S01]  /*1500*/  UIMAD.WIDE.U32 UR22, UR6, UR8, URZ ;  /* 0x00000008061672a5 */ /* 0x000fe2000f8e00ff */
[----:B------:R-:W-:Y:S01]  /*1510*/  UMOV UR24, UR25 ;  /* 0x0000001900187c82 */ /* 0x000fe20008000000 */
[----:B------:R-:W-:Y:S01]  /*1520*/  UMOV UR10, UR11 ;  /* 0x0000000b000a7c82 */ /* 0x000fe20008000000 */
[----:B------:R-:W-:Y:S02]  /*1530*/  USHF.R.U32.HI UR24, URZ, UR4, UR24 ;  /* 0x00000004ff187299 */ /* 0x000fe40008011618 */
[----:B------:R-:W-:Y:S02]  /*1540*/  @UP2 USHF.R.U32.HI UR5, URZ, UR9, UR10 ;  /* 0x00000009ff052299 */ /* 0x000fe4000801160a */
[----:B------:R-:W-:Y:S01]  /*1550*/  UMOV UR7, UR23 ;  /* 0x0000001700077c82 */ /* 0x000fe20008000000 */
[----:B------:R-:W-:Y:S01]  /*1560*/  UMOV UR18, UR19 ;  /* 0x0000001300127c82 */ /* 0x000fe20008000000 */
[----:B------:R-:W-:-:S02]  /*1570*/  @UP2 USHF.R.U32.HI UR6, URZ, UR9, UR7 ;  /* 0x00000009ff062299 */ /* 0x000fc40008011607 */
[----:B------:R-:W-:Y:S02]  /*1580*/  USHF.R.U32.HI UR18, URZ, UR13, UR18 ;  /* 0x0000000dff127299 */ /* 0x000fe40008011612 */
[----:B------:R-:W-:Y:S02]  /*1590*/  USEL UR4, UR20, UR24, !UP0 ;  /* 0x0000001814047287 */ /* 0x000fe4000c000000 */
[----:B------:R-:W-:Y:S02]  /*15a0*/  UIMAD UR7, UR5, UR21, URZ ;  /* 0x00000015050772a4 */ /* 0x000fe4000f8e02ff */
[----:B------:R-:W-:Y:S02]  /*15b0*/  USEL UR5, UR16, UR18, !UP1 ;  /* 0x0000001210057287 */ /* 0x000fe4000c800000 */
[----:B------:R-:W-:Y:S02]  /*15c0*/  UIMAD UR12, UR6, UR21, URZ ;  /* 0x00000015060c72a4 */ /* 0x000fe4000f8e02ff */
[----:B------:R-:W-:-:S02]  /*15d0*/  UISETP.GE.AND UP0, UPT, UR4, UR7, UPT ;  /* 0x000000070400728c */ /* 0x000fc4000bf06270 */
[----:B------:R-:W-:Y:S02]  /*15e0*/  UIMAD.WIDE.U32 UR10, UR4, UR8, URZ ;  /* 0x00000008040a72a5 */ /* 0x000fe4000f8e00ff */
[----:B------:R-:W-:Y:S02]  /*15f0*/  UISETP.GE.OR UP0, UPT, UR5, UR12, UP0 ;  /* 0x0000000c0500728c */ /* 0x000fe40008706670 */
[----:B------:R-:W-:Y:S02]  /*1600*/  UIMAD.WIDE.U32 UR12, UR5, UR8, URZ ;  /* 0x00000008050c72a5 */ /* 0x000fe4000f8e00ff */
[----:B------:R-:W-:Y:S01]  /*1610*/  UIADD3 UR10, UPT, UPT, -UR4, URZ, URZ ;  /* 0x000000ff040a7290 */ /* 0x000fe2000fffe1ff */
[----:B------:R-:W-:Y:S01]  /*1620*/  UMOV UR8, UR11 ;  /* 0x0000000b00087c82 */ /* 0x000fe20008000000 */
[----:B------:R-:W-:Y:S02]  /*1630*/  UIADD3 UR11, UPT, UPT, -UR5, URZ, URZ ;  /* 0x000000ff050b7290 */ /* 0x000fe4000fffe1ff */
[----:B------:R-:W-:-:S03]  /*1640*/  USHF.R.U32.HI UR8, URZ, UR9, UR8 ;  /* 0x00000009ff087299 */ /* 0x000fc60008011608 */
[----:B------:R-:W-:Y:S01]  /*1650*/  @!UP0 UMOV UR7, UR13 ;  /* 0x0000000d00078c82 */ /* 0x000fe20008000000 */
[----:B------:R-:W-:Y:S02]  /*1660*/  UIMAD UR20, UR14, UR10, UR20 ;  /* 0x0000000a0e1472a4 */ /* 0x000fe4000f8e0214 */
[----:B------:R-:W-:Y:S02]  /*1670*/  USEL UR8, UR4, UR8, !UP2 ;  /* 0x0000000804087287 */ /* 0x000fe4000d000000 */
[----:B------:R-:W-:Y:S02]  /*1680*/  @!UP0 USHF.R.U32.HI UR7, URZ, UR9, UR7 ;  /* 0x00000009ff078299 */ /* 0x000fe40008011607 */
[----:B------:R-:W-:Y:S02]  /*1690*/  UIADD3 UR9, UPT, UPT, -UR8, URZ, URZ ;  /* 0x000000ff08097290 */ /* 0x000fe4000fffe1ff */
[----:B------:R-:W-:Y:S02]  /*16a0*/  @!UP0 USEL UR7, UR5, UR7, !UP2 ;  /* 0x0000000705078287 */ /* 0x000fe4000d000000 */
[----:B------:R-:W-:-:S02]  /*16b0*/  UIMAD UR9, UR21, UR9, UR4 ;  /* 0x00000009150972a4 */ /* 0x000fc4000f8e0204 */
[----:B------:R-:W-:Y:S02]  /*16c0*/  @!UP0 UIADD3 UR8, UPT, UPT, UR8, -UR7, URZ ;  /* 0x8000000708088290 */ /* 0x000fe4000fffe0ff */
[----:B------:R-:W-:Y:S02]  /*16d0*/  @!UP0 UIMAD UR6, UR9, UR6, UR7 ;  /* 0x00000006090682a4 */ /* 0x000fe4000f8e0207 */
[----:B------:R-:W-:Y:S02]  /*16e0*/  @!UP0 UIMAD UR4, UR8, UR21, UR5 ;  /* 0x00000015080482a4 */ /* 0x000fe4000f8e0205 */
[----:B------:R-:W-:Y:S02]  /*16f0*/  UIMAD UR16, UR26, UR11, UR16 ;  /* 0x0000000b1a1072a4 */ /* 0x000fe4000f8e0210 */
[----:B------:R-:W-:Y:S01]  /*1700*/  UIMAD UR20, UR4, UR14, UR20 ;  /* 0x0000000e041472a4 */ /* 0x000fe2000f8e0214 */
[----:B------:R-:W-:Y:S02]  /*1710*/  @!UP0 UMOV UR5, UR6 ;  /* 0x0000000600058c82 */ /* 0x000fe40008000000 */
[----:B------:R-:W-:-:S12]  /*1720*/  UIMAD UR16, UR5, UR26, UR16 ;  /* 0x0000001a051072a4 */ /* 0x000fd8000f8e0210 */
.L_x_19:
[----:B------:R-:W-:Y:S02]  /*1730*/  UISETP.NE.AND UP1, UPT, UR27, 0x1, UPT ;  /* 0x000000011b00788c */ /* 0x000fe4000bf25270 */
[----:B------:R-:W-:Y:S02]  /*1740*/  UISETP.NE.AND UP0, UPT, UR17, 0x2, UPT ;  /* 0x000000021100788c */ /* 0x000fe4000bf05270 */
[----:B------:R-:W-:-:S05]  /*1750*/  ULOP3.LUT UR28, UR28, 0xe00, URZ, 0xc0, !UPT ;  /* 0x00000e001c1c7892 */ /* 0x000fca000f8ec0ff */
[----:B------:R-:W-:Y:S07]  /*1760*/  BRA.U UP1, `(.L_x_20) ;  /* 0x0000000101447547 */ /* 0x000fee000b800000 */
[----:B------:R-:W1:Y:S01]  /*1770*/  LDCU.128 UR8, c[0x0][0xb10] ;  /* 0x00016200ff0877ac */ /* 0x000e620008000c00 */
[----:B------:R-:W2:Y:S01]  /*1780*/  LDCU UR12, c[0x0][0xb0c] ;  /* 0x00016180ff0c77ac */ /* 0x000ea20008000800 */
[----:B------:R-:W3:Y:S01]  /*1790*/  LDCU UR13, c[0x0][0xb20] ;  /* 0x00016400ff0d77ac */ /* 0x000ee20008000800 */
[----:B-1----:R-:W-:Y:S02]  /*17a0*/  UIMAD.WIDE.U32 UR6, UR16, UR8, URZ ;  /* 0x00000008100672a5 */ /* 0x002fe4000f8e00ff */
[----:B------:R-:W-:Y:S02]  /*17b0*/  UIMAD.WIDE.U32 UR4, UR20, UR11, URZ ;  /* 0x0000000b140472a5 */ /* 0x000fe4000f8e00ff */
[----:B--2---:R-:W-:Y:S02]  /*17c0*/  UISETP.NE.AND UP2, UPT, UR12, 0x1, UPT ;  /* 0x000000010c00788c */ /* 0x004fe4000bf45270 */
[----:B------:R-:W-:Y:S01]  /*17d0*/  UISETP.NE.AND UP1, UPT, UR10, 0x1, UPT ;  /* 0x000000010a00788c */ /* 0x000fe2000bf25270 */
[----:B------:R-:W-:-:S02]  /*17e0*/  UMOV UR6, UR7 ;  /* 0x0000000700067c82 */ /* 0x000fc40008000000 */
[----:B------:R-:W-:Y:S01]  /*17f0*/  UMOV UR4, UR5 ;  /* 0x0000000500047c82 */ /* 0x000fe20008000000 */
[----:B------:R-:W-:Y:S02]  /*1800*/  USHF.R.U32.HI UR6, URZ, UR9, UR6 ;  /* 0x00000009ff067299 */ /* 0x000fe40008011606 */
[----:B---3--:R-:W-:Y:S02]  /*1810*/  USHF.R.U32.HI UR4, URZ, UR13, UR4 ;  /* 0x0000000dff047299 */ /* 0x008fe40008011604 */
[----:B------:R-:W-:Y:S02]  /*1820*/  USEL UR5, UR16, UR6, !UP2 ;  /* 0x0000000610057287 */ /* 0x000fe4000d000000 */
[----:B------:R-:W-:-:S04]  /*1830*/  USEL UR4, UR20, UR4, !UP1 ;  /* 0x0000000414047287 */ /* 0x000fc8000c800000 */
[----:B------:R-:W-:Y:S02]  /*1840*/  UIADD3 UR6, UPT, UPT, UR5, -UR4, URZ ;  /* 0x8000000405067290 */ /* 0x000fe4000fffe0ff */
[----:B------:R-:W-:Y:S02]  /*1850*/  UIADD3 UR4, UPT, UPT, -UR5, UR4, URZ ;  /* 0x0000000405047290 */ /* 0x000fe4000fffe1ff */
[----:B------:R-:W-:Y:S02]  /*1860*/  UIMAD UR20, UR6, UR10, UR20 ;  /* 0x0000000a061472a4 */ /* 0x000fe4000f8e0214 */
[----:B------:R-:W-:-:S12]  /*1870*/  UIMAD UR16, UR4, UR12, UR16 ;  /* 0x0000000c041072a4 */ /* 0x000fd8000f8e0210 */
.L_x_20:
[----:B------:R-:W-:Y:S05]  /*1880*/  BRA.U !UP5, `(.L_x_21) ;  /* 0x000000010d0c7547 */ /* 0x000fea000b800000 */
[----:B------:R-:W-:Y:S01]  /*1890*/  UCGABAR_WAIT ;  /* 0x0000000000007dc7 */ /* 0x000fe20008000000 */
[----:B------:R-:W-:Y:S01]  /*18a0*/  CCTL.IVALL ;  /* 0x00000000ff00798f */ /* 0x000fe20002000000 */
[----:B------:R-:W-:Y:S05]  /*18b0*/  BRA `(.L_x_22) ;  /* 0x0000000000047947 */ /* 0x000fea0003800000 */
.L_x_21:
[----:B------:R-:W-:Y:S06]  /*18c0*/  BAR.SYNC.DEFER_BLOCKING 0x0 ;  /* 0x0000000000007b1d */ /* 0x000fec0000010000 */
.L_x_22:
[----:B------:R-:W-:Y:S05]  /*18d0*/  BRA.U UP0, `(.L_x_23) ;  /* 0x0000001900207547 */ /* 0x000fea000b800000 */
[----:B------:R-:W1:Y:S01]  /*18e0*/  LDCU UR6, c[0x0][0x38c] ;  /* 0x00007180ff0677ac */ /* 0x000e620008000800 */
[----:B------:R-:W2:Y:S01]  /*18f0*/  S2UR UR8, SR_CgaCtaId ;  /* 0x00000000000879c3 */ /* 0x000ea20000008800 */
[----:B------:R-:W-:Y:S01]  /*1900*/  PLOP3.LUT P1, PT, PT, PT, UP3, 0x80, 0x8 ;  /* 0x000000000008781c */ /* 0x000fe20003f2f038 */
[----:B------:R-:W-:Y:S01]  /*1910*/  IMAD.MOV.U32 R12, RZ, RZ, 0x1 ;  /* 0x00000001ff0c7424 */ /* 0x000fe200078e00ff */
[----:B------:R-:W-:Y:S01]  /*1920*/  UMOV UR7, 0x400 ;  /* 0x0000040000077882 */ /* 0x000fe20000000000 */
[----:B------:R-:W-:Y:S01]  /*1930*/  UISETP.NE.AND UP1, UPT, UR17, URZ, UPT ;  /* 0x000000ff1100728c */ /* 0x000fe2000bf25270 */
[----:B------:R-:W-:Y:S02]  /*1940*/  ISETP.EQ.OR P2, PT, R0, RZ, P3 ;  /* 0x000000ff0000720c */ /* 0x000fe40001f42670 */
[----:B------:R-:W-:Y:S02]  /*1950*/  CS2R R10, SRZ ;  /* 0x00000000000a7805 */ /* 0x000fe4000001ff00 */
[----:B------:R-:W-:Y:S01]  /*1960*/  PLOP3.LUT P1, PT, P1, PT, PT, 0x8, 0x80 ;  /* 0x000000000080781c */ /* 0x000fe20000f2e170 */
[----:B------:R-:W-:Y:S01]  /*1970*/  IMAD.MOV.U32 R9, RZ, RZ, RZ ;  /* 0x000000ffff097224 */ /* 0x000fe200078e00ff */
[----:B------:R-:W3:Y:S01]  /*1980*/  LDCU UR40, c[0x0][0x370] ;  /* 0x00006e00ff2877ac */ /* 0x000ee20008000800 */
[----:B------:R-:W-:Y:S01]  /*1990*/  IMAD.MOV.U32 R8, RZ, RZ, 0x1 ;  /* 0x00000001ff087424 */ /* 0x000fe200078e00ff */
[----:B------:R-:W4:Y:S01]  /*19a0*/  LDCU.64 UR26, c[0x0][0x348] ;  /* 0x00006900ff1a77ac */ /* 0x000f220008000a00 */
[----:B-1----:R-:W-:-:S02]  /*19b0*/  UIADD3 UR5, UPT, UPT, UR6, 0x1f, URZ ;  /* 0x0000001f06057890 */ /* 0x002fc4000fffe0ff */
[----:B------:R-:W-:Y:S02]  /*19c0*/  USHF.R.U32.HI UR45, URZ, 0x5, UR28 ;  /* 0x00000005ff2d7899 */ /* 0x000fe4000801161c */
[----:B------:R-:W-:Y:S02]  /*19d0*/  USHF.R.S32.HI UR4, URZ, 0x1f, UR5 ;  /* 0x0000001fff047899 */ /* 0x000fe40008011405 */
[----:B------:R-:W-:Y:S02]  /*19e0*/  UIADD3 UR46, UPT, UPT, UR6, 0x3e, URZ ;  /* 0x0000003e062e7890 */ /* 0x000fe4000fffe0ff */
[----:B------:R-:W-:Y:S02]  /*19f0*/  ULEA.HI UR4, UR4, UR5, URZ, 0x5 ;  /* 0x0000000504047291 */ /* 0x000fe4000f8f28ff */
[----:B--2---:R-:W-:Y:S02]  /*1a00*/  ULEA UR7, UR8, UR7, 0x18 ;  /* 0x0000000708077291 */ /* 0x004fe4000f8ec0ff */
[----:B------:R-:W-:-:S02]  /*1a10*/  USHF.R.S32.HI UR43, URZ, 0x5, UR4 ;  /* 0x00000005ff2b7899 */ /* 0x000fc40008011404 */
[----:B------:R-:W-:Y:S02]  /*1a20*/  UIADD3 UR4, UPT, UPT, UR6, -0x1, URZ ;  /* 0xffffffff06047890 */ /* 0x000fe4000fffe0ff */
[----:B------:R-:W-:Y:S02]  /*1a30*/  UISETP.LT.U32.AND UP0, UPT, UR43, 0xe, UPT ;  /* 0x0000000e2b00788c */ /* 0x000fe4000bf01070 */
[----:B------:R-:W-:Y:S02]  /*1a40*/  UISETP.GE.U32.AND UP2, UPT, UR4, -0x3f, UPT ;  /* 0xffffffc10400788c */ /* 0x000fe4000bf46070 */
[----:B------:R-:W-:Y:S01]  /*1a50*/  USEL UR41, UR43, 0xe, UP0 ;  /* 0x0000000e2b297887 */ /* 0x000fe20008000000 */
[----:B------:R-:W1:Y:S03]  /*1a60*/  LDCU UR39, c[0x0][0x374] ;  /* 0x00006e80ff2777ac */ /* 0x000e660008000800 */
[----:B------:R-:W-:-:S02]  /*1a70*/  UIADD3 UR21, UPT, UPT, UR41, -0x1, URZ ;  /* 0xffffffff29157890 */ /* 0x000fc4000fffe0ff */
[----:B------:R-:W-:-:S03]  /*1a80*/  USEL UR24, UR48, 0x2, UP1 ;  /* 0x0000000230187887 */ /* 0x000fc60008800000 */
[----:B------:R-:W-:Y:S02]  /*1a90*/  @UP2 UIADD3 UR21, UPT, UPT, UR41, URZ, URZ ;  /* 0x000000ff29152290 */ /* 0x000fe4000fffe0ff */
[----:B------:R-:W-:Y:S02]  /*1aa0*/  UIADD3 UR29, UPT, UPT, UR7, 0xc400, UR28 ;  /* 0x0000c400071d7890 */ /* 0x000fe4000fffe01c */
[----:B------:R-:W-:Y:S02]  /*1ab0*/  UIADD3 UR44, UPT, UPT, UR43, -UR41, URZ ;  /* 0x800000292b2c7290 */ /* 0x000fe4000fffe0ff */
[----:B------:R-:W-:Y:S01]  /*1ac0*/  UIADD3 UR21, UPT, UPT, UR21, 0x1, URZ ;  /* 0x0000000115157890 */ /* 0x000fe2000fffe0ff */
[----:B---34-:R-:W-:-:S11]  /*1ad0*/  UMOV UR5, URZ ;  /* 0x000000ff00057c82 */ /* 0x018fd60008000000 */
.L_x_43:
[----:B------:R-:W2:Y:S02]  /*1ae0*/  S2UR UR4, SR_CgaCtaId ;  /* 0x00000000000479c3 */ /* 0x000ea40000008800 */
[----:B--2---:R-:W-:-:S09]  /*1af0*/  UISETP.NE.AND UP0, UPT, UR4, URZ, UPT ;  /* 0x000000ff0400728c */ /* 0x004fd2000bf05270 */
[----:B-1----:R-:W-:Y:S05]  /*1b00*/  BRA.U UP0, `(.L_x_24) ;  /* 0x0000000100287547 */ /* 0x002fea000b800000 */
[----:B------:R-:W-:Y:S02]  /*1b10*/  LEA R0, R9, UR7, 0x3 ;  /* 0x0000000709007c11 */ /* 0x000fe4000f8e18ff */
[----:B------:R-:W-:-:S04]  /*1b20*/  SHF.L.U32 R3, R8, 0x1f, RZ ;  /* 0x0000001f08037819 */ /* 0x000fc800000006ff */
[----:B------:R-:W2:Y:S02]  /*1b30*/  SYNCS.PHASECHK.TRANS64.TRYWAIT P0, [R0+URZ+0x180], R3 ;  /* 0x00018003000075a7 */ /* 0x000ea400080011ff */
[----:B--2---:R-:W-:Y:S05]  /*1b40*/  @!P0 BRA `(.L_x_25) ;  /* 0x000000a000a88947 */ /* 0x004fea0003800000 */
.L_x_144:
[----:B------:R3:W-:Y:S01]  /*1b50*/  SYNCS.ARRIVE.TRANS64.A1T0 RZ, [R0+URZ+0x170], RZ ;  /* 0x000170ff00ff79a7 */ /* 0x0007e200081000ff */
[----:B------:R-:W-:-:S05]  /*1b60*/  VIADD R9, R9, 0x1 ;  /* 0x0000000109097836 */ /* 0x000fca0000000000 */
[----:B------:R-:W-:-:S04]  /*1b70*/  ISETP.NE.AND P0, PT, R9, 0x2, PT ;  /* 0x000000020900780c */ /* 0x000fc80003f05270 */
[----:B--2---:R-:W-:Y:S02]  /*1b80*/  SEL R3, RZ, 0x1, P0 ;  /* 0x00000001ff037807 */ /* 0x004fe40000000000 */
[----:B------:R-:W-:Y:S02]  /*1b90*/  SEL R9, R9, RZ, P0 ;  /* 0x000000ff09097207 */ /* 0x000fe40000000000 */
[----:B------:R-:W-:-:S07]  /*1ba0*/  LOP3.LUT R8, R8, R3, RZ, 0x3c, !PT ;  /* 0x0000000308087212 */ /* 0x000fce00078e3cff */
.L_x_24:
[----:B------:R-:W-:Y:S01]  /*1bb0*/  ULEA UR4, UR5, UR7, 0x3 ;  /* 0x0000000705047291 */ /* 0x000fe2000f8e18ff */
[----:B---3--:R-:W-:Y:S01]  /*1bc0*/  SHF.L.U32 R0, R12, 0x1f, RZ ;  /* 0x0000001f0c007819 */ /* 0x008fe200000006ff */
[----:B------:R-:W-:Y:S02]  /*1bd0*/  UISETP.GE.U32.AND UP0, UPT, UR46, 0x3f, UPT ;  /* 0x0000003f2e00788c */ /* 0x000fe4000bf06070 */
[----:B------:R-:W-:Y:S02]  /*1be0*/  USHF.L.U32 UR11, UR20, 0x8, URZ ;  /* 0x00000008140b7899 */ /* 0x000fe400080006ff */
[----:B------:R-:W-:Y:S01]  /*1bf0*/  ULEA UR35, UR16, UR45, 0x7 ;  /* 0x0000002d10237291 */ /* 0x000fe2000f8e38ff */
[----:B------:R-:W-:Y:S02]  /*1c00*/  UMOV UR13, URZ ;  /* 0x000000ff000d7c82 */ /* 0x000fe40008000000 */
[----:B------:R2:W3:Y:S02]  /*1c10*/  SYNCS.PHASECHK.TRANS64.TRYWAIT P0, [UR4+0x70], R0 ;  /* 0x00007000ff0075a7 */ /* 0x0004e40008001104 */
[----:B------:R-:W-:Y:S07]  /*1c20*/  BRA.U !UP0, `(.L_x_26) ;  /* 0x0000000108bc7547 */ /* 0x000fee000b800000 */
[----:B------:R-:W-:Y:S01]  /*1c30*/  UMOV UR6, URZ ;  /* 0x000000ff00067c82 */ /* 0x000fe20008000000 */
[----:B------:R-:W-:-:S05]  /*1c40*/  UMOV UR4, UR5 ;  /* 0x0000000500047c82 */ /* 0x000fca0008000000 */
.L_x_32:
[----:B------:R-:W-:Y:S01]  /*1c50*/  ULEA UR33, UR4, UR7, 0x3 ;  /* 0x0000000704217291 */ /* 0x000fe2000f8e18ff */
[----:B---3--:R-:W-:Y:S01]  /*1c60*/  @!P3 MOV R2, 0x3000 ;  /* 0x000030000002b802 */ /* 0x008fe20000000f00 */
[----:B-1-3--:R-:W-:Y:S10]  /*1c70*/  @P0 BRA `(.L_x_27) ;  /* 0x00000000000c0947 */ /* 0x00aff40003800000 */
[----:B------:R-:W-:-:S04]  /*1c80*/  SHF.L.U32 R3, R12, 0x1f, RZ ;  /* 0x0000001f0c037819 */ /* 0x000fc800000006ff */
[----:B------:R-:W3:Y:S02]  /*1c90*/  SYNCS.PHASECHK.TRANS64.TRYWAIT P0, [UR33+0x70], R3 ;  /* 0x00007003ff0075a7 */ /* 0x000ee40008001121 */
[----:B---3--:R-:W-:Y:S05]  /*1ca0*/  @!P0 BRA `(.L_x_28) ;  /* 0x000000a000648947 */ /* 0x008fea0003800000 */
.L_x_27:
[----:B------:R3:W-:Y:S01]  /*1cb0*/  @!P3 SYNCS.ARRIVE.TRANS64 RZ, [UR33], R2 ;  /* 0x00000002ffffb9a7 */ /* 0x0007e20008000021 */
[----:B------:R-:W-:-:S04]  /*1cc0*/  ULOP3.LUT UR5, UR24, 0x2, URZ, 0xfc, !UPT ;  /* 0x0000000218057892 */ /* 0x000fc8000f8efcff */
[----:B------:R-:W-:-:S09]  /*1cd0*/  UISETP.NE.AND UP0, UPT, UR5, 0x2, UPT ;  /* 0x000000020500788c */ /* 0x000fd2000bf05270 */
[----:B------:R-:W-:Y:S05]  /*1ce0*/  BRA.U UP0, `(.L_x_29) ;  /* 0x0000000100047547 */ /* 0x000fea000b800000 */
[----:B-1----:R-:W-:Y:S05]  /*1cf0*/  BPT.TRAP 0x1 ;  /* 0x000000040000795c */ /* 0x002fea0000300000 */
.L_x_29:
[----:B------:R-:W-:Y:S04]  /*1d00*/  BSSY.RECONVERGENT B0, `(.L_x_30) ;  /* 0x0000003000007945 */ /* 0x000fe80003800200 */
[----:B------:R-:W-:Y:S05]  /*1d10*/  @P2 BRA `(.L_x_31) ;  /* 0x0000000000042947 */ /* 0x000fea0003800000 */
[----:B-1----:R-:W-:Y:S05]  /*1d20*/  BPT.TRAP 0x1 ;  /* 0x000000040000795c */ /* 0x002fea0000300000 */
.L_x_31:
[----:B-1----:R-:W-:Y:S05]  /*1d30*/  BSYNC.RECONVERGENT B0 ;  /* 0x0000000000007941 */ /* 0x002fea0003800200 */
.L_x_30:
[----:B------:R-:W-:Y:S02]  /*1d40*/  UIADD3 UR5, UPT, UPT, UR4, 0x1, URZ ;  /* 0x0000000104057890 */ /* 0x000fe4000fffe0ff */
[----:B------:R-:W-:Y:S02]  /*1d50*/  ULEA UR32, UR4, UR28, 0xc ;  /* 0x0000001c04207291 */ /* 0x000fe4000f8e60ff */
[----:B------:R-:W-:Y:S02]  /*1d60*/  UISETP.NE.AND UP0, UPT, UR5, 0xe, UPT ;  /* 0x0000000e0500788c */ /* 0x000fe4000bf05270 */
[----:B------:R-:W-:Y:S02]  /*1d70*/  UIADD3 UR16, UP1, UPT, UR26, 0x80, URZ ;  /* 0x000000801a107890 */ /* 0x000fe4000ff3e0ff */
[----:B------:R-:W-:Y:S02]  /*1d80*/  USEL UR9, URZ, 0x1, UP0 ;  /* 0x00000001ff097887 */ /* 0x000fe40008000000 */
[----:B------:R-:W-:-:S02]  /*1d90*/  USEL UR5, UR5, URZ, UP0 ;  /* 0x000000ff05057287 */ /* 0x000fc40008000000 */
[----:B------:R-:W-:Y:S02]  /*1da0*/  UIADD3 UR14, UP0, UPT, UR26, 0x180, URZ ;  /* 0x000001801a0e7890 */ /* 0x000fe4000ff1e0ff */
[----:B------:R-:W-:Y:S01]  /*1db0*/  ULEA UR8, UR5, UR7, 0x3 ;  /* 0x0000000705087291 */ /* 0x000fe2000f8e18ff */
[----:B------:R-:W-:Y:S01]  /*1dc0*/  LOP3.LUT R12, R12, UR9, RZ, 0x3c, !PT ;  /* 0x000000090c0c7c12 */ /* 0x000fe2000f8e3cff */
[----:B------:R-:W-:Y:S02]  /*1dd0*/  USHF.L.U32 UR34, UR6, 0x5, URZ ;  /* 0x0000000506227899 */ /* 0x000fe400080006ff */
[----:B------:R-:W-:Y:S01]  /*1de0*/  UIADD3.X UR17, UPT, UPT, URZ, UR27, URZ, UP1, !UPT ;  /* 0x0000001bff117290 */ /* 0x000fe20008ffe4ff */
[----:B--2---:R-:W-:Y:S01]  /*1df0*/  SHF.L.U32 R0, R12, 0x1f, RZ ;  /* 0x0000001f0c007819 */ /* 0x004fe200000006ff */
[----:B------:R-:W-:Y:S02]  /*1e00*/  UIADD3 UR32, UPT, UPT, UR7, 0xc400, UR32 ;  /* 0x0000c40007207890 */ /* 0x000fe4000fffe020 */
[----:B------:R-:W-:Y:S01]  /*1e10*/  UIADD3.X UR15, UPT, UPT, URZ, UR27, URZ, UP0, !UPT ;  /* 0x0000001bff0f7290 */ /* 0x000fe200087fe4ff */
[----:B------:R4:W1:Y:S01]  /*1e20*/  SYNCS.PHASECHK.TRANS64.TRYWAIT P0, [UR8+0x70], R0 ;  /* 0x00007000ff0075a7 */ /* 0x0008620008001108 */
[----:B------:R-:W-:Y:S01]  /*1e30*/  ULEA UR8, UR4, UR7, 0xd ;  /* 0x0000000704087291 */ /* 0x000fe2000f8e68ff */
[----:B------:R-:W-:Y:S01]  /*1e40*/  UMOV UR13, 0xff0000 ;  /* 0x00ff0000000d7882 */ /* 0x000fe20000000000 */
[----:B------:R-:W-:-:S02]  /*1e50*/  UMOV UR18, 0x0 ;  /* 0x0000000000127882 */ /* 0x000fc40000000000 */
[----:B------:R-:W-:Y:S01]  /*1e60*/  UIADD3 UR8, UPT, UPT, UR8, 0x1a400, URZ ;  /* 0x0001a40008087890 */ /* 0x000fe2000fffe0ff */
[----:B------:R-:W-:Y:S01]  /*1e70*/  UMOV UR19, 0x10000000 ;  /* 0x1000000000137882 */ /* 0x000fe20000000000 */
[----:B------:R-:W-:Y:S01]  /*1e80*/  UMOV UR12, UR36 ;  /* 0x00000024000c7c82 */ /* 0x000fe20008000000 */
[----:B------:R-:W-:Y:S01]  /*1e90*/  UMOV UR9, UR33 ;  /* 0x0000002100097c82 */ /* 0x000fe20008000000 */
[----:B------:R-:W-:Y:S01]  /*1ea0*/  UMOV UR10, UR34 ;  /* 0x00000022000a7c82 */ /* 0x000fe20008000000 */
[----:B------:R2:W-:Y:S01]  /*1eb0*/  UTMALDG.3D.MULTICAST [UR32], [UR16], UR13, desc[UR18] ;  /* 0x00001220100073b4 */ /* 0x0005e2000801180d */
[----:B------:R-:W-:Y:S01]  /*1ec0*/  UIADD3 UR6, UPT, UPT, UR6, 0x1, URZ ;  /* 0x0000000106067890 */ /* 0x000fe2000fffe0ff */
[----:B------:R-:W-:-:S03]  /*1ed0*/  UMOV UR4, UR5 ;  /* 0x0000000500047c82 */ /* 0x000fc60008000000 */
[----:B------:R-:W-:Y:S01]  /*1ee0*/  UISETP.NE.AND UP0, UPT, UR6, UR21, UPT ;  /* 0x000000150600728c */ /* 0x000fe2000bf05270 */
[----:B------:R4:W-:Y:S01]  /*1ef0*/  UTMALDG.3D [UR8], [UR14], desc[UR18] ;  /* 0x000012080e0075b4 */ /* 0x0009e20008011000 */
[----:B--2---:R-:W-:-:S07]  /*1f00*/  UMOV UR13, UR21 ;  /* 0x00000015000d7c82 */ /* 0x004fce0008000000 */
[----:B----4-:R-:W-:Y:S05]  /*1f10*/  BRA.U UP0, `(.L_x_32) ;  /* 0xfffffffd004c7547 */ /* 0x010fea000b83ffff */
.L_x_26:
[----:B------:R-:W-:Y:S01]  /*1f20*/  ULEA UR4, UR5, UR7, 0x3 ;  /* 0x0000000705047291 */ /* 0x000fe2000f8e18ff */
[----:B--2---:R-:W-:Y:S01]  /*1f30*/  SHF.L.U32 R0, R12, 0x1f, RZ ;  /* 0x0000001f0c007819 */ /* 0x004fe200000006ff */
[----:B------:R-:W-:Y:S01]  /*1f40*/  @!P1 SYNCS.ARRIVE.TRANS64.A1T0 RZ, [UR7+0x128], RZ ;  /* 0x000128ffffff99a7 */ /* 0x000fe20008100007 */
[----:B------:R-:W-:-:S06]  /*1f50*/  UISETP.GT.AND UP0, UPT, UR43, UR41, UPT ;  /* 0x000000292b00728c */ /* 0x000fcc000bf04270 */
[----:B-1-3--:R1:W2:Y:S03]  /*1f60*/  SYNCS.PHASECHK.TRANS64.TRYWAIT P0, [UR4+0x70], R0 ;  /* 0x00007000ff0075a7 */ /* 0x00a2a60008001104 */
[----:B------:R-:W-:Y:S05]  /*1f70*/  BRA.U !UP0, `(.L_x_33) ;  /* 0x0000000108bc7547 */ /* 0x000fea000b800000 */
[----:B------:R-:W-:Y:S01]  /*1f80*/  UIADD3 UR25, UPT, UPT, UR44, UR13, URZ ;  /* 0x0000000d2c197290 */ /* 0x000fe2000fffe0ff */
[----:B------:R-:W-:-:S11]  /*1f90*/  UMOV UR4, UR5 ;  /* 0x0000000500047c82 */ /* 0x000fd60008000000 */
.L_x_39:
[----:B------:R-:W-:Y:S01]  /*1fa0*/  ULEA UR17, UR4, UR7, 0x3 ;  /* 0x0000000704117291 */ /* 0x000fe2000f8e18ff */
[----:B--2---:R-:W-:Y:S01]  /*1fb0*/  @!P3 MOV R2, 0x3000 ;  /* 0x000030000002b802 */ /* 0x004fe20000000f00 */
[----:B--2-4-:R-:W-:Y:S10]  /*1fc0*/  @P0 BRA `(.L_x_34) ;  /* 0x00000000000c0947 */ /* 0x014ff40003800000 */
[----:B------:R-:W-:-:S04]  /*1fd0*/  SHF.L.U32 R3, R12, 0x1f, RZ ;  /* 0x0000001f0c037819 */ /* 0x000fc800000006ff */
[----:B------:R-:W2:Y:S02]  /*1fe0*/  SYNCS.PHASECHK.TRANS64.TRYWAIT P0, [UR17+0x70], R3 ;  /* 0x00007003ff0075a7 */ /* 0x000ea40008001111 */
[----:B--2---:R-:W-:Y:S05]  /*1ff0*/  @!P0 BRA `(.L_x_35) ;  /* 0x0000009c00a88947 */ /* 0x004fea0003800000 */
.L_x_34:
[----:B------:R2:W-:Y:S01]  /*2000*/  @!P3 SYNCS.ARRIVE.TRANS64 RZ, [UR17], R2 ;  /* 0x00000002ffffb9a7 */ /* 0x0005e20008000011 */
[----:B------:R-:W-:-:S04]  /*2010*/  ULOP3.LUT UR5, UR24, 0x2, URZ, 0xfc, !UPT ;  /* 0x0000000218057892 */ /* 0x000fc8000f8efcff */
[----:B------:R-:W-:-:S09]  /*2020*/  UISETP.NE.AND UP0, UPT, UR5, 0x2, UPT ;  /* 0x000000020500788c */ /* 0x000fd2000bf05270 */
[----:B------:R-:W-:Y:S05]  /*2030*/  BRA.U UP0, `(.L_x_36) ;  /* 0x0000000100047547 */ /* 0x000fea000b800000 */
[----:B------:R-:W-:Y:S05]  /*2040*/  BPT.TRAP 0x1 ;  /* 0x000000040000795c */ /* 0x000fea0000300000 */
.L_x_36:
[----:B------:R-:W-:Y:S04]  /*2050*/  BSSY.RECONVERGENT B0, `(.L_x_37) ;  /* 0x0000003000007945 */ /* 0x000fe80003800200 */
[----:B------:R-:W-:Y:S05]  /*2060*/  @P2 BRA `(.L_x_38) ;  /* 0x0000000000042947 */ /* 0x000fea0003800000 */
[----:B------:R-:W-:Y:S05]  /*2070*/  BPT.TRAP 0x1 ;  /* 0x000000040000795c */ /* 0x000fea0000300000 */
.L_x_38:
[----:B------:R-:W-:Y:S05]  /*2080*/  BSYNC.RECONVERGENT B0 ;  /* 0x0000000000007941 */ /* 0x000fea0003800200 */
.L_x_37:
[----:B------:R-:W-:Y:S02]  /*2090*/  UIADD3 UR5, UPT, UPT, UR4, 0x1, URZ ;  /* 0x0000000104057890 */ /* 0x000fe4000fffe0ff */
[----:B------:R-:W-:Y:S02]  /*20a0*/  UIADD3 UR14, UP1, UPT, UR26, 0x80, URZ ;  /* 0x000000801a0e7890 */ /* 0x000fe4000ff3e0ff */
[----:B------:R-:W-:Y:S02]  /*20b0*/  UISETP.NE.AND UP0, UPT, UR5, 0xe, UPT ;  /* 0x0000000e0500788c */ /* 0x000fe4000bf05270 */
[----:B------:R-:W-:Y:S02]  /*20c0*/  USHF.L.U32 UR18, UR13, 0x5, URZ ;  /* 0x000000050d127899 */ /* 0x000fe400080006ff */
[----:B------:R-:W-:Y:S02]  /*20d0*/  USEL UR8, URZ, 0x1, UP0 ;  /* 0x00000001ff087887 */ /* 0x000fe40008000000 */
[----:B------:R-:W-:-:S02]  /*20e0*/  USEL UR5, UR5, URZ, UP0 ;  /* 0x000000ff05057287 */ /* 0x000fc40008000000 */
[----:B------:R-:W-:Y:S02]  /*20f0*/  UIADD3 UR22, UP0, UPT, UR26, 0x180, URZ ;  /* 0x000001801a167890 */ /* 0x000fe4000ff1e0ff */
[----:B------:R-:W-:Y:S01]  /*2100*/  LOP3.LUT R12, R12, UR8, RZ, 0x3c, !PT ;  /* 0x000000080c0c7c12 */ /* 0x000fe2000f8e3cff */
[----:B------:R-:W-:Y:S02]  /*2110*/  ULEA UR6, UR5, UR7, 0x3 ;  /* 0x0000000705067291 */ /* 0x000fe4000f8e18ff */
[----:B------:R-:W-:Y:S01]  /*2120*/  ULEA UR8, UR4, UR7, 0xd ;  /* 0x0000000704087291 */ /* 0x000fe2000f8e68ff */
[----:B-1----:R-:W-:Y:S01]  /*2130*/  SHF.L.U32 R0, R12, 0x1f, RZ ;  /* 0x0000001f0c007819 */ /* 0x002fe200000006ff */
[----:B------:R-:W-:Y:S02]  /*2140*/  ULEA UR16, UR4, UR29, 0xc ;  /* 0x0000001d04107291 */ /* 0x000fe4000f8e60ff */
[----:B------:R-:W-:Y:S02]  /*2150*/  UIADD3.X UR15, UPT, UPT, URZ, UR27, URZ, UP1, !UPT ;  /* 0x0000001bff0f7290 */ /* 0x000fe40008ffe4ff */
[----:B------:R-:W-:Y:S01]  /*2160*/  UIADD3 UR8, UPT, UPT, UR8, 0x1a400, URZ ;  /* 0x0001a40008087890 */ /* 0x000fe2000fffe0ff */
[----:B------:R3:W4:Y:S01]  /*2170*/  SYNCS.PHASECHK.TRANS64.TRYWAIT P0, [UR6+0x70], R0 ;  /* 0x00007000ff0075a7 */ /* 0x0007220008001106 */
[----:B------:R-:W-:Y:S01]  /*2180*/  UIADD3.X UR23, UPT, UPT, URZ, UR27, URZ, UP0, !UPT ;  /* 0x0000001bff177290 */ /* 0x000fe200087fe4ff */
[----:B------:R-:W-:Y:S01]  /*2190*/  UMOV UR6, 0xff0000 ;  /* 0x00ff000000067882 */ /* 0x000fe20000000000 */
[----:B------:R-:W-:Y:S01]  /*21a0*/  UMOV UR30, 0x0 ;  /* 0x00000000001e7882 */ /* 0x000fe20000000000 */
[----:B------:R-:W-:Y:S01]  /*21b0*/  UMOV UR31, 0x10000000 ;  /* 0x10000000001f7882 */ /* 0x000fe20000000000 */
[----:B------:R-:W-:Y:S01]  /*21c0*/  UMOV UR19, UR35 ;  /* 0x0000002300137c82 */ /* 0x000fe20008000000 */
[----:B------:R-:W-:Y:S01]  /*21d0*/  UMOV UR20, UR36 ;  /* 0x0000002400147c82 */ /* 0x000fe20008000000 */
[----:B------:R-:W-:Y:S01]  /*21e0*/  UMOV UR12, UR36 ;  /* 0x00000024000c7c82 */ /* 0x000fe20008000000 */
[----:B------:R-:W-:Y:S01]  /*21f0*/  UMOV UR9, UR17 ;  /* 0x0000001100097c82 */ /* 0x000fe20008000000 */
[----:B------:R-:W-:Y:S01]  /*2200*/  UMOV UR10, UR18 ;  /* 0x00000012000a7c82 */ /* 0x000fe20008000000 */
[----:B------:R3:W-:Y:S01]  /*2210*/  UTMALDG.3D.MULTICAST [UR16], [UR14], UR6, desc[UR30] ;  /* 0x00001e100e0073b4 */ /* 0x0007e20008011806 */
[----:B------:R-:W-:Y:S01]  /*2220*/  UIADD3 UR13, UPT, UPT, UR13, 0x1, URZ ;  /* 0x000000010d0d7890 */ /* 0x000fe2000fffe0ff */
[----:B------:R-:W-:-:S03]  /*2230*/  UMOV UR4, UR5 ;  /* 0x0000000500047c82 */ /* 0x000fc60008000000 */
[----:B------:R-:W-:Y:S01]  /*2240*/  UISETP.NE.AND UP0, UPT, UR13, UR25, UPT ;  /* 0x000000190d00728c */ /* 0x000fe2000bf05270 */
[----:B------:R3:W-:Y:S08]  /*2250*/  UTMALDG.3D [UR8], [UR22], desc[UR30] ;  /* 0x00001e08160075b4 */ /* 0x0007f00008011000 */
[----:B---3--:R-:W-:Y:S05]  /*2260*/  BRA.U UP0, `(.L_x_39) ;  /* 0xfffffffd004c7547 */ /* 0x008fea000b83ffff */
.L_x_33:
[C---:B------:R-:W-:Y:S01]  /*2270*/  LEA R3, R11.reuse, UR7, 0x3 ;  /* 0x000000070b037c11 */ /* 0x040fe2000f8e18ff */
[----:B------:R-:W-:Y:S01]  /*2280*/  NOP ;  /* 0x0000000000007918 */ /* 0x000fe20000000000 */
[----:B-1----:R-:W-:Y:S02]  /*2290*/  SHF.L.U32 R0, R10, 0x1f, RZ ;  /* 0x0000001f0a007819 */ /* 0x002fe400000006ff */
[----:B------:R-:W-:Y:S02]  /*22a0*/  LEA R5, R11, UR7, 0x4 ;  /* 0x000000070b057c11 */ /* 0x000fe4000f8e20ff */
[----:B--2-4-:R-:W1:Y:S02]  /*22b0*/  SYNCS.PHASECHK.TRANS64.TRYWAIT P0, [R3+URZ+0x130], R0 ;  /* 0x00013000030075a7 */ /* 0x014e6400080011ff */
[----:B-1----:R-:W-:Y:S05]  /*22c0*/  @!P0 BRA `(.L_x_40) ;  /* 0x0000009c000c8947 */ /* 0x002fea0003800000 */
.L_x_147:
[----:B------:R-:W2:Y:S01]  /*22d0*/  LDS.128 R4, [R5+0x1a0] ;  /* 0x0001a00005047984 */ /* 0x000ea20000000c00 */
[----:B------:R-:W-:Y:S01]  /*22e0*/  UISETP.GE.AND UP0, UPT, UR42, 0x1, UPT ;  /* 0x000000012a00788c */ /* 0x000fe2000bf06270 */
[----:B------:R-:W-:Y:S01]  /*22f0*/  @!PT LDS RZ, [RZ] ;  /* 0x00000000fffff984 */ /* 0x000fe20000000800 */
[----:B------:R-:W-:Y:S01]  /*2300*/  @!PT LDS RZ, [RZ] ;  /* 0x00000000fffff984 */ /* 0x000fe20000000800 */
[----:B------:R-:W-:Y:S01]  /*2310*/  @!PT LDS RZ, [RZ] ;  /* 0x00000000fffff984 */ /* 0x000fe20000000800 */
[----:B------:R-:W-:Y:S01]  /*2320*/  @!PT LDS RZ, [RZ] ;  /* 0x00000000fffff984 */ /* 0x000fe20000000800 */
[----:B------:R3:W-:Y:S06]  /*2330*/  MEMBAR.ALL.CTA ;  /* 0x0000000000007992 */ /* 0x0007ec0000008000 */
[----:B---3--:R-:W3:Y:S01]  /*2340*/  FENCE.VIEW.ASYNC.S ;  /* 0x00000000000073c6 */ /* 0x008ee20000000000 */
[----:B--2---:R-:W-:-:S13]  /*2350*/  LOP3.LUT P0, RZ, R6, 0x1, RZ, 0xc0, !PT ;  /* 0x0000000106ff7812 */ /* 0x004fda000780c0ff */
[----:B---3--:R-:W-:Y:S01]  /*2360*/  VOTEU.ANY UP1, P0 ;  /* 0x0000000000ff7886 */ /* 0x008fe20000020100 */
[----:B------:R-:W-:-:S13]  /*2370*/  PLOP3.LUT P0, PT, PT, PT, UP1, 0x80, 0x8 ;  /* 0x000000000008781c */ /* 0x000fda0003f0f018 */
[----:B-1----:R-:W-:Y:S02]  /*2380*/  @P0 LOP3.LUT R0, R5, 0xffff, RZ, 0xc0, !PT ;  /* 0x0000ffff05000812 */ /* 0x002fe400078ec0ff */
[----:B------:R-:W-:Y:S02]  /*2390*/  @P0 MOV R2, R4 ;  /* 0x0000000400020202 */ /* 0x000fe40000000f00 */
[----:B------:R-:W-:Y:S01]  /*23a0*/  @P0 R2UR UR6, R0 ;  /* 0x00000000000602ca */ /* 0x000fe200000e0000 */
[----:B------:R-:W-:Y:S01]  /*23b0*/  VIADD R0, R3, 0x140 ;  /* 0x0000014003007836 */ /* 0x000fe20000000000 */
[----:B------:R-:W-:Y:S02]  /*23c0*/  @P0 SHF.R.U32.HI R4, RZ, 0x10, R5 ;  /* 0x00000010ff040819 */ /* 0x000fe40000011605 */
[----:B------:R-:W-:Y:S02]  /*23d0*/  @P0 R2UR UR8, R2 ;  /* 0x00000000020802ca */ /* 0x000fe400000e0000 */
[----:B------:R-:W-:-:S02]  /*23e0*/  PRMT R0, RZ, 0x654, R0 ;  /* 0x00000654ff007816 */ /* 0x000fc40000000000 */
[----:B------:R-:W-:Y:S02]  /*23f0*/  @P0 R2UR UR4, R4 ;  /* 0x00000000040402ca */ /* 0x000fe400000e0000 */
[----:B------:R1:W-:Y:S03]  /*2400*/  SYNCS.ARRIVE.TRANS64.RED.A1T0 RZ, [R0+URZ], RZ ;  /* 0x000000ff00ff79a7 */ /* 0x0003e600081004ff */
[----:B------:R-:W-:-:S04]  /*2410*/  @UP1 UMOV UR37, UR6 ;  /* 0x0000000600251c82 */ /* 0x000fc80008000000 */
[----:B------:R-:W-:-:S04]  /*2420*/  @UP1 UMOV UR38, UR8 ;  /* 0x0000000800261c82 */ /* 0x000fc80008000000 */
[----:B------:R-:W-:Y:S01]  /*2430*/  @UP1 UMOV UR36, UR4 ;  /* 0x0000000400241c82 */ /* 0x000fe20008000000 */
[----:B------:R-:W-:Y:S05]  /*2440*/  BRA.U !UP0, `(.L_x_41) ;  /* 0x0000000108d47547 */ /* 0x000fea000b800000 */
[----:B------:R-:W2:Y:S01]  /*2450*/  LDCU.128 UR12, c[0x0][0xb10] ;  /* 0x00016200ff0c77ac */ /* 0x000ea20008000c00 */
[----:B------:R-:W3:Y:S01]  /*2460*/  LDCU UR25, c[0x0][0xb20] ;  /* 0x00016400ff1977ac */ /* 0x000ee20008000800 */
[----:B------:R-:W4:Y:S01]  /*2470*/  LDCU UR20, c[0x0][0xb0c] ;  /* 0x00016180ff1477ac */ /* 0x000f220008000800 */
[----:B------:R-:W1:Y:S01]  /*2480*/  LDCU.64 UR10, c[0x0][0xb28] ;  /* 0x00016500ff0a77ac */ /* 0x000e620008000a00 */
[----:B------:R-:W-:Y:S02]  /*2490*/  UISETP.NE.AND UP3, UPT, UR42, 0x1, UPT ;  /* 0x000000012a00788c */ /* 0x000fe4000bf65270 */
[----:B--2---:R-:W-:Y:S02]  /*24a0*/  UIMAD.WIDE.U32 UR16, UR39, UR15, URZ ;  /* 0x0000000f271072a5 */ /* 0x004fe4000f8e00ff */
[----:B------:R-:W-:Y:S02]  /*24b0*/  UIMAD.WIDE.U32 UR8, UR40, UR12, URZ ;  /* 0x0000000c280872a5 */ /* 0x000fe4000f8e00ff */
[----:B------:R-:W-:-:S02]  /*24c0*/  UISETP.NE.AND UP0, UPT, UR14, 0x1, UPT ;  /* 0x000000010e00788c */ /* 0x000fc4000bf05270 */
[----:B------:R-:W-:Y:S01]  /*24d0*/  UIMAD.WIDE.U32 UR22, UR37, UR15, URZ ;  /* 0x0000000f251672a5 */ /* 0x000fe2000f8e00ff */
[----:B------:R-:W-:Y:S02]  /*24e0*/  UMOV UR16, UR17 ;  /* 0x0000001100107c82 */ /* 0x000fe40008000000 */
[----:B------:R-:W-:Y:S01]  /*24f0*/  UMOV UR8, UR9 ;  /* 0x0000000900087c82 */ /* 0x000fe20008000000 */
[----:B---3--:R-:W-:Y:S02]  /*2500*/  USHF.R.U32.HI UR16, URZ, UR25, UR16 ;  /* 0x00000019ff107299 */ /* 0x008fe40008011610 */
[----:B----4-:R-:W-:Y:S02]  /*2510*/  UISETP.NE.AND UP2, UPT, UR20, 0x1, UPT ;  /* 0x000000011400788c */ /* 0x010fe4000bf45270 */
[----:B------:R-:W-:Y:S02]  /*2520*/  USHF.R.U32.HI UR8, URZ, UR13, UR8 ;  /* 0x0000000dff087299 */ /* 0x000fe40008011608 */
[----:B------:R-:W-:-:S02]  /*2530*/  USEL UR6, UR39, UR16, !UP0 ;  /* 0x0000001027067287 */ /* 0x000fc4000c000000 */
[----:B------:R-:W-:Y:S02]  /*2540*/  USEL UR8, UR40, UR8, !UP2 ;  /* 0x0000000828087287 */ /* 0x000fe4000d000000 */
[----:B-1----:R-:W-:Y:S01]  /*2550*/  UIMAD.WIDE.U32 UR16, UR6, UR10, URZ ;  /* 0x0000000a061072a5 */ /* 0x002fe2000f8e00ff */
[----:B------:R-:W-:Y:S01]  /*2560*/  UMOV UR4, UR23 ;  /* 0x0000001700047c82 */ /* 0x000fe20008000000 */
[----:B------:R-:W-:Y:S02]  /*2570*/  UIMAD.WIDE.U32 UR18, UR38, UR12, URZ ;  /* 0x0000000c261272a5 */ /* 0x000fe4000f8e00ff */
[----:B------:R-:W-:-:S03]  /*2580*/  UIMAD.WIDE.U32 UR22, UR8, UR10, URZ ;  /* 0x0000000a081672a5 */ /* 0x000fc6000f8e00ff */
[----:B------:R-:W-:Y:S01]  /*2590*/  UMOV UR16, UR17 ;  /* 0x0000001100107c82 */ /* 0x000fe20008000000 */
[----:B------:R-:W-:Y:S02]  /*25a0*/  USHF.R.U32.HI UR4, URZ, UR25, UR4 ;  /* 0x00000019ff047299 */ /* 0x000fe40008011604 */
[----:B------:R-:W-:Y:S01]  /*25b0*/  @UP3 USHF.R.U32.HI UR6, URZ, UR11, UR16 ;  /* 0x0000000bff063299 */ /* 0x000fe20008011610 */
[----:B------:R-:W-:Y:S01]  /*25c0*/  UMOV UR18, UR19 ;  /* 0x0000001300127c82 */ /* 0x000fe20008000000 */
[----:B------:R-:W-:Y:S01]  /*25d0*/  UMOV UR22, UR23 ;  /* 0x0000001700167c82 */ /* 0x000fe20008000000 */
[----:B------:R-:W-:Y:S02]  /*25e0*/  USHF.R.U32.HI UR13, URZ, UR13, UR18 ;  /* 0x0000000dff0d7299 */ /* 0x000fe40008011612 */
[----:B------:R-:W-:Y:S02]  /*25f0*/  USEL UR4, UR37, UR4, !UP0 ;  /* 0x0000000425047287 */ /* 0x000fe4000c000000 */
[----:B------:R-:W-:-:S02]  /*2600*/  @UP3 USHF.R.U32.HI UR8, URZ, UR11, UR22 ;  /* 0x0000000bff083299 */ /* 0x000fc40008011616 */
[----:B------:R-:W-:Y:S02]  /*2610*/  UIMAD UR9, UR42, UR6, URZ ;  /* 0x000000062a0972a4 */ /* 0x000fe4000f8e02ff */
[----:B------:R-:W-:Y:S02]  /*2620*/  USEL UR6, UR38, UR13, !UP2 ;  /* 0x0000000d26067287 */ /* 0x000fe4000d000000 */
[----:B------:R-:W-:Y:S02]  /*2630*/  UIMAD UR12, UR42, UR8, URZ ;  /* 0x000000082a0c72a4 */ /* 0x000fe4000f8e02ff */
[----:B------:R-:W-:Y:S02]  /*2640*/  UISETP.GE.AND UP0, UPT, UR4, UR9, UPT ;  /* 0x000000090400728c */ /* 0x000fe4000bf06270 */
[----:B------:R-:W-:Y:S02]  /*2650*/  UIMAD.WIDE.U32 UR16, UR4, UR10, URZ ;  /* 0x0000000a041072a5 */ /* 0x000fe4000f8e00ff */
[----:B------:R-:W-:-:S02]  /*2660*/  UISETP.GE.OR UP0, UPT, UR6, UR12, UP0 ;  /* 0x0000000c0600728c */ /* 0x000fc40008706670 */
        /* <DEDUP_REMOVED lines=19> */
.L_x_41:
[----:B------:R-:W2:Y:S02]  /*27a0*/  LDCU UR4, c[0x0][0xb30] ;  /* 0x00016600ff0477ac */ /* 0x000ea40008000800 */
[----:B--2---:R-:W-:-:S09]  /*27b0*/  UISETP.NE.AND UP0, UPT, UR4, 0x1, UPT ;  /* 0x000000010400788c */ /* 0x004fd2000bf05270 */
[----:B------:R-:W-:Y:S05]  /*27c0*/  BRA.U UP0, `(.L_x_42) ;  /* 0x0000000100447547 */ /* 0x000fea000b800000 */
[----:B------:R-:W2:Y:S01]  /*27d0*/  LDCU.128 UR12, c[0x0][0xb10] ;  /* 0x00016200ff0c77ac */ /* 0x000ea20008000c00 */
[----:B------:R-:W3:Y:S01]  /*27e0*/  LDCU UR16, c[0x0][0xb0c] ;  /* 0x00016180ff1077ac */ /* 0x000ee20008000800 */
[----:B------:R-:W4:Y:S01]  /*27f0*/  LDCU UR17, c[0x0][0xb20] ;  /* 0x00016400ff1177ac */ /* 0x000f220008000800 */
[----:B--2---:R-:W-:Y:S02]  /*2800*/  UIMAD.WIDE.U32 UR10, UR38, UR12, URZ ;  /* 0x0000000c260a72a5 */ /* 0x004fe4000f8e00ff */
[----:B------:R-:W-:Y:S02]  /*2810*/  UIMAD.WIDE.U32 UR8, UR37, UR15, URZ ;  /* 0x0000000f250872a5 */ /* 0x000fe4000f8e00ff */
[----:B---3--:R-:W-:Y:S02]  /*2820*/  UISETP.NE.AND UP2, UPT, UR16, 0x1, UPT ;  /* 0x000000011000788c */ /* 0x008fe4000bf45270 */
[----:B------:R-:W-:Y:S01]  /*2830*/  UISETP.NE.AND UP0, UPT, UR14, 0x1, UPT ;  /* 0x000000010e00788c */ /* 0x000fe2000bf05270 */
[----:B------:R-:W-:-:S02]  /*2840*/  UMOV UR6, UR11 ;  /* 0x0000000b00067c82 */ /* 0x000fc40008000000 */
[----:B------:R-:W-:Y:S01]  /*2850*/  UMOV UR4, UR9 ;  /* 0x0000000900047c82 */ /* 0x000fe20008000000 */
[----:B------:R-:W-:Y:S02]  /*2860*/  USHF.R.U32.HI UR6, URZ, UR13, UR6 ;  /* 0x0000000dff067299 */ /* 0x000fe40008011606 */
[----:B----4-:R-:W-:Y:S02]  /*2870*/  USHF.R.U32.HI UR4, URZ, UR17, UR4 ;  /* 0x00000011ff047299 */ /* 0x010fe40008011604 */
[----:B------:R-:W-:Y:S02]  /*2880*/  USEL UR6, UR38, UR6, !UP2 ;  /* 0x0000000626067287 */ /* 0x000fe4000d000000 */
[----:B------:R-:W-:-:S04]  /*2890*/  USEL UR4, UR37, UR4, !UP0 ;  /* 0x0000000425047287 */ /* 0x000fc8000c000000 */
[----:B------:R-:W-:Y:S02]  /*28a0*/  UIADD3 UR8, UPT, UPT, UR6, -UR4, URZ ;  /* 0x8000000406087290 */ /* 0x000fe4000fffe0ff */
[----:B------:R-:W-:Y:S02]  /*28b0*/  UIADD3 UR4, UPT, UPT, -UR6, UR4, URZ ;  /* 0x0000000406047290 */ /* 0x000fe4000fffe1ff */
[----:B------:R-:W-:Y:S02]  /*28c0*/  UIMAD UR37, UR8, UR14, UR37 ;  /* 0x0000000e082572a4 */ /* 0x000fe4000f8e0225 */
[----:B------:R-:W-:-:S12]  /*28d0*/  UIMAD UR38, UR4, UR16, UR38 ;  /* 0x00000010042672a4 */ /* 0x000fd8000f8e0226 */
.L_x_42:
[----:B------:R-:W-:Y:S01]  /*28e0*/  VIADD R11, R11, 0x1 ;  /* 0x000000010b0b7836 */ /* 0x000fe20000000000 */
[----:B------:R-:W-:Y:S01]  /*28f0*/  R2UR UR4, R160 ;  /* 0x00000000a00472ca */ /* 0x000fe200000e0000 */
[----:B------:R-:W-:Y:S01]  /*2900*/  UIADD3 UR20, UPT, UPT, UR37, UR59, URZ ;  /* 0x0000003b25147290 */ /* 0x000fe2000fffe0ff */
[----:B------:R-:W-:Y:S02]  /*2910*/  PLOP3.LUT P1, PT, PT, PT, PT, 0x80, 0x8 ;  /* 0x000000000008781c */ /* 0x000fe40003f2f070 */
[----:B------:R-:W-:-:S04]  /*2920*/  ISETP.NE.AND P0, PT, R11, 0x2, PT ;  /* 0x000000020b00780c */ /* 0x000fc80003f05270 */
[----:B------:R-:W-:Y:S02]  /*2930*/  SEL R3, RZ, 0x1, P0 ;  /* 0x00000001ff037807 */ /* 0x000fe40000000000 */
[----:B------:R-:W-:Y:S02]  /*2940*/  SEL R11, R11, RZ, P0 ;  /* 0x000000ff0b0b7207 */ /* 0x000fe40000000000 */
[----:B------:R-:W-:Y:S01]  /*2950*/  LOP3.LUT R10, R10, R3, RZ, 0x3c, !PT ;  /* 0x000000030a0a7212 */ /* 0x000fe200078e3cff */
[----:B------:R-:W-:Y:S01]  /*2960*/  UIADD3 UR16, UPT, UPT, UR38, UR4, URZ ;  /* 0x0000000426107290 */ /* 0x000fe2000fffe0ff */
[----:B------:R-:W-:Y:S11]  /*2970*/  BRA.U UP1, `(.L_x_43) ;  /* 0xfffffff101587547 */ /* 0x000ff6000b83ffff */
[----:B------:R-:W-:Y:S01]  /*2980*/  UIADD3 UR7, UPT, UPT, UR7, 0x70, URZ ;  /* 0x0000007007077890 */ /* 0x000fe2000fffe0ff */
[----:B------:R-:W-:-:S03]  /*2990*/  SHF.L.U32 R3, R12, 0x1f, RZ ;  /* 0x0000001f0c037819 */ /* 0x000fc600000006ff */
[----:B------:R-:W-:-:S09]  /*29a0*/  ULEA UR4, UR5, UR7, 0x3 ;  /* 0x0000000705047291 */ /* 0x000fd2000f8e18ff */
[----:B------:R-:W2:Y:S02]  /*29b0*/  SYNCS.PHASECHK.TRANS64.TRYWAIT P0, [UR4], R3 ;  /* 0x00000003ff0075a7 */ /* 0x000ea40008001104 */
[----:B--2---:R-:W-:Y:S05]  /*29c0*/  @!P0 BRA `(.L_x_44) ;  /* 0x0000009400608947 */ /* 0x004fea0003800000 */
.L_x_149:
[----:B------:R-:W-:-:S04]  /*29d0*/  UIADD3 UR4, UPT, UPT, UR5, 0x1, URZ ;  /* 0x0000000105047890 */ /* 0x000fc8000fffe0ff */
[----:B------:R-:W-:-:S04]  /*29e0*/  UISETP.NE.AND UP0, UPT, UR4, 0xe, UPT ;  /* 0x0000000e0400788c */ /* 0x000fc8000bf05270 */
[----:B------:R-:W-:Y:S02]  /*29f0*/  USEL UR6, URZ, 0x1, UP0 ;  /* 0x00000001ff067887 */ /* 0x000fe40008000000 */
[----:B------:R-:W-:-:S04]  /*2a00*/  USEL UR4, UR4, URZ, UP0 ;  /* 0x000000ff04047287 */ /* 0x000fc80008000000 */
[----:B------:R-:W-:Y:S01]  /*2a10*/  ULEA UR5, UR4, UR7, 0x3 ;  /* 0x0000000704057291 */ /* 0x000fe2000f8e18ff */
[----:B------:R-:W-:-:S04]  /*2a20*/  LOP3.LUT R2, R12, UR6, RZ, 0x3c, !PT ;  /* 0x000000060c027c12 */ /* 0x000fc8000f8e3cff */
[----:B-1----:R-:W-:-:S04]  /*2a30*/  SHF.L.U32 R3, R2, 0x1f, RZ ;  /* 0x0000001f02037819 */ /* 0x002fc800000006ff */
[----:B------:R-:W1:Y:S02]  /*2a40*/  SYNCS.PHASECHK.TRANS64.TRYWAIT P0, [UR5], R3 ;  /* 0x00000003ff0075a7 */ /* 0x000e640008001105 */
[----:B-1----:R-:W-:Y:S05]  /*2a50*/  @!P0 BRA `(.L_x_45) ;  /* 0x0000009400548947 */ /* 0x002fea0003800000 */
.L_x_151:
        /* <DEDUP_REMOVED lines=9> */
.L_x_153:
        /* <DEDUP_REMOVED lines=9> */
.L_x_155:
        /* <DEDUP_REMOVED lines=9> */
.L_x_157:
        /* <DEDUP_REMOVED lines=9> */
.L_x_159:
        /* <DEDUP_REMOVED lines=9> */
.L_x_161:
        /* <DEDUP_REMOVED lines=9> */
.L_x_163:
        /* <DEDUP_REMOVED lines=9> */
.L_x_165:
        /* <DEDUP_REMOVED lines=9> */
.L_x_167:
        /* <DEDUP_REMOVED lines=9> */
.L_x_169:
        /* <DEDUP_REMOVED lines=9> */
.L_x_171:
        /* <DEDUP_REMOVED lines=9> */
.L_x_173:
[----:B------:R-:W-:-:S04]  /*3090*/  UIADD3 UR4, UPT, UPT, UR4, 0x1, URZ ;  /* 0x0000000104047890 */ /* 0x000fc8000fffe0ff */
[----:B------:R-:W-:-:S04]  /*30a0*/  UISETP.NE.AND UP0, UPT, UR4, 0xe, UPT ;  /* 0x0000000e0400788c */ /* 0x000fc8000bf05270 */
[----:B------:R-:W-:Y:S02]  /*30b0*/  USEL UR5, URZ, 0x1, UP0 ;  /* 0x00000001ff057887 */ /* 0x000fe40008000000 */
[----:B------:R-:W-:-:S04]  /*30c0*/  USEL UR4, UR4, URZ, UP0 ;  /* 0x000000ff04047287 */ /* 0x000fc80008000000 */
[----:B------:R-:W-:Y:S01]  /*30d0*/  ULEA UR4, UR4, UR7, 0x3 ;  /* 0x0000000704047291 */ /* 0x000fe2000f8e18ff */
[----:B-1----:R-:W-:-:S04]  /*30e0*/  LOP3.LUT R3, R2, UR5, RZ, 0x3c, !PT ;  /* 0x0000000502037c12 */ /* 0x002fc8000f8e3cff */
[----:B------:R-:W-:Y:S01]  /*30f0*/  SHF.L.U32 R3, R3, 0x1f, RZ ;  /* 0x0000001f03037819 */ /* 0x000fe200000006ff */
[----:B------:R-:W-:-:S07]  /*3100*/  IMAD.U32 R0, RZ, RZ, UR4 ;  /* 0x00000004ff007e24 */ /* 0x000fce000f8e00ff */
.L_x_57:
[----:B-1----:R1:W2:Y:S02]  /*3110*/  SYNCS.PHASECHK.TRANS64.TRYWAIT P0, [R0+URZ], R3 ;  /* 0x00000003000075a7 */ /* 0x0022a400080011ff */
[----:B--2---:R-:W-:Y:S05]  /*3120*/  @!P0 NANOSLEEP.SYNCS 0x989680 ;  /* 0x009896800000895d */ /* 0x004fea0003900000 */
[----:B------:R-:W2:Y:S02]  /*3130*/  @!P0 SYNCS.PHASECHK.TRANS64 P0, [R0+URZ], R3 ;  /* 0x00000003000085a7 */ /* 0x000ea400080010ff */
[----:B--2---:R-:W-:Y:S05]  /*3140*/  @P0 EXIT ;  /* 0x000000000000094d */ /* 0x004fea0003800000 */
[----:B------:R-:W-:Y:S05]  /*3150*/  BRA `(.L_x_57) ;  /* 0xfffffffc00ec7947 */ /* 0x000fea000383ffff */
.L_x_23:
[----:B------:R-:W1:Y:S02]  /*3160*/  S2UR UR4, SR_CgaCtaId ;  /* 0x00000000000479c3 */ /* 0x000e640000008800 */
[----:B-1----:R-:W-:-:S04]  /*3170*/  UISETP.NE.AND UP0, UPT, UR4, URZ, UPT ;  /* 0x000000ff0400728c */ /* 0x002fc8000bf05270 */
[----:B------:R-:W-:-:S09]  /*3180*/  UISETP.NE.OR UP0, UPT, UR17, 0x1, UP0 ;  /* 0x000000011100788c */ /* 0x000fd20008705670 */
[----:B------:R-:W-:Y:S05]  /*3190*/  BRA.U UP0, `(.L_x_58) ;  /* 0x00000005004c7547 */ /* 0x000fea000b800000 */
[----:B------:R-:W1:Y:S01]  /*31a0*/  S2UR UR5, SR_CgaCtaId ;  /* 0x00000000000579c3 */ /* 0x000e620000008800 */
[----:B------:R-:W-:Y:S01]  /*31b0*/  UMOV UR4, 0x400 ;  /* 0x0000040000047882 */ /* 0x000fe20000000000 */
[----:B------:R-:W-:Y:S01]  /*31c0*/  ISETP.GE.U32.AND P2, PT, R0, 0x8, PT ;  /* 0x000000080000780c */ /* 0x000fe20003f46070 */
[----:B------:R-:W-:Y:S01]  /*31d0*/  IMAD.MOV.U32 R12, RZ, RZ, 0x1 ;  /* 0x00000001ff0c7424 */ /* 0x000fe200078e00ff */
[----:B------:R-:W-:Y:S02]  /*31e0*/  CS2R R10, SRZ ;  /* 0x00000000000a7805 */ /* 0x000fe4000001ff00 */
[----:B------:R-:W-:Y:S01]  /*31f0*/  CS2R R8, SRZ ;  /* 0x0000000000087805 */ /* 0x000fe2000001ff00 */
[----:B-1----:R-:W-:-:S03]  /*3200*/  ULEA UR6, UR5, UR4, 0x18 ;  /* 0x0000000405067291 */ /* 0x002fc6000f8ec0ff */
[----:B------:R-:W-:-:S09]  /*3210*/  UMOV UR5, URZ ;  /* 0x000000ff00057c82 */ /* 0x000fd20008000000 */
.L_x_62:
[----:B------:R-:W-:Y:S02]  /*3220*/  LEA R2, R8, UR6, 0x3 ;  /* 0x0000000608027c11 */ /* 0x000fe4000f8e18ff */
[----:B------:R-:W-:-:S03]  /*3230*/  SHF.L.U32 R5, R9, 0x1f, RZ ;  /* 0x0000001f09057819 */ /* 0x000fc600000006ff */
[----:B------:R-:W-:Y:S01]  /*3240*/  VIADD R4, R2, 0x180 ;  /* 0x0000018002047836 */ /* 0x000fe20000000000 */
[----:B------:R-:W1:Y:S02]  /*3250*/  SYNCS.PHASECHK.TRANS64.TRYWAIT P0, [R2+URZ+0x170], R5 ;  /* 0x00017005020075a7 */ /* 0x000e6400080011ff */
[----:B-1----:R-:W-:Y:S05]  /*3260*/  @!P0 BRA `(.L_x_59) ;  /* 0x0000009000708947 */ /* 0x002fea0003800000 */
.L_x_174:
[----:B------:R-:W-:Y:S01]  /*3270*/  ULEA UR4, UR5, UR6, 0x3 ;  /* 0x0000000605047291 */ /* 0x000fe2000f8e18ff */
[----:B------:R-:W-:Y:S02]  /*3280*/  PRMT R4, RZ, 0x654, R4 ;  /* 0x00000654ff047816 */ /* 0x000fe40000000004 */
[----:B-1----:R-:W-:Y:S01]  /*3290*/  SHF.L.U32 R5, R12, 0x1f, RZ ;  /* 0x0000001f0c057819 */ /* 0x002fe200000006ff */
[----:B------:R-:W-:Y:S01]  /*32a0*/  UIADD3 UR7, UPT, UPT, UR4, 0x130, URZ ;  /* 0x0000013004077890 */ /* 0x000fe2000fffe0ff */
[----:B------:R1:W-:Y:S05]  /*32b0*/  SYNCS.ARRIVE.TRANS64.RED.A1T0 RZ, [R4+URZ], RZ ;  /* 0x000000ff04ff79a7 */ /* 0x0003ea00081004ff */
[----:B------:R-:W-:Y:S01]  /*32c0*/  IMAD.U32 R7, RZ, RZ, UR7 ;  /* 0x00000007ff077e24 */ /* 0x000fe2000f8e00ff */
[----:B------:R-:W2:Y:S04]  /*32d0*/  SYNCS.PHASECHK.TRANS64.TRYWAIT P0, [UR4+0x140], R5 ;  /* 0x00014005ff0075a7 */ /* 0x000ea80008001104 */
[----:B------:R-:W-:Y:S01]  /*32e0*/  PRMT R6, R0, 0x654, R7 ;  /* 0x0000065400067816 */ /* 0x000fe20000000007 */
[----:B-1----:R-:W-:Y:S01]  /*32f0*/  @!P2 IMAD.MOV.U32 R4, RZ, RZ, 0x10 ;  /* 0x00000010ff04a424 */ /* 0x002fe200078e00ff */
[----:B--2---:R-:W-:Y:S06]  /*3300*/  @!P0 BRA `(.L_x_60) ;  /* 0x00000090005c8947 */ /* 0x004fec0003800000 */
.L_x_176:
[----:B------:R-:W-:Y:S01]  /*3310*/  ULEA UR8, UR5, UR6, 0x4 ;  /* 0x0000000605087291 */ /* 0x000fe2000f8e20ff */
[----:B------:R-:W-:Y:S01]  /*3320*/  SEL R3, R6, R3, !P2 ;  /* 0x0000000306037207 */ /* 0x000fe20005000000 */
[----:B------:R-:W-:Y:S01]  /*3330*/  UIADD3 UR9, UPT, UPT, UR4, 0x130, URZ ;  /* 0x0000013004097890 */ /* 0x000fe2000fffe0ff */
[----:B-1----:R-:W-:Y:S01]  /*3340*/  LEA R2, R11, UR6, 0x3 ;  /* 0x000000060b027c11 */ /* 0x002fe2000f8e18ff */
[----:B------:R-:W-:Y:S01]  /*3350*/  UIADD3 UR8, UPT, UPT, UR8, 0x1a0, URZ ;  /* 0x000001a008087890 */ /* 0x000fe2000fffe0ff */
[----:B------:R-:W-:Y:S01]  /*3360*/  SHF.L.U32 R5, R10, 0x1f, RZ ;  /* 0x0000001f0a057819 */ /* 0x000fe200000006ff */
[----:B------:R1:W-:Y:S01]  /*3370*/  @!P2 SYNCS.ARRIVE.TRANS64.RED RZ, [R3+URZ], R4 ;  /* 0x0000000403ffa9a7 */ /* 0x0003e200080004ff */
[----:B------:R-:W-:Y:S01]  /*3380*/  UIADD3 UR4, UPT, UPT, UR5, 0x1, URZ ;  /* 0x0000000105047890 */ /* 0x000fe2000fffe0ff */
[----:B------:R-:W-:-:S03]  /*3390*/  VIADD R8, R8, 0x1 ;  /* 0x0000000108087836 */ /* 0x000fc60000000000 */
[----:B------:R-:W-:Y:S02]  /*33a0*/  UISETP.NE.AND UP0, UPT, UR4, 0x2, UPT ;  /* 0x000000020400788c */ /* 0x000fe4000bf05270 */
[----:B------:R-:W-:Y:S06]  /*33b0*/  UGETNEXTWORKID.BROADCAST [UR8], [UR9] ;  /* 0x00000000080073ca */ /* 0x000fec0008000100 */
[----:B------:R-:W-:Y:S01]  /*33c0*/  USEL UR7, URZ, 0x1, UP0 ;  /* 0x00000001ff077887 */ /* 0x000fe20008000000 */
[----:B------:R-:W-:Y:S01]  /*33d0*/  ISETP.NE.AND P0, PT, R8, 0x2, PT ;  /* 0x000000020800780c */ /* 0x000fe20003f05270 */
[----:B------:R-:W-:Y:S01]  /*33e0*/  USEL UR5, UR4, URZ, UP0 ;  /* 0x000000ff04057287 */ /* 0x000fe20008000000 */
[----:B------:R-:W2:Y:S03]  /*33f0*/  SYNCS.PHASECHK.TRANS64.TRYWAIT P1, [R2+URZ+0x130], R5 ;  /* 0x00013005020075a7 */ /* 0x000ea600080211ff */
[----:B------:R-:W-:Y:S01]  /*3400*/  LOP3.LUT R12, R12, UR7, RZ, 0x3c, !PT ;  /* 0x000000070c0c7c12 */ /* 0x000fe2000f8e3cff */
[----:B-12---:R-:W-:Y:S07]  /*3410*/  @!P1 BRA `(.L_x_61) ;  /* 0x0000009000309947 */ /* 0x006fee0003800000 */
.L_x_177:
[C---:B------:R-:W-:Y:S01]  /*3420*/  LEA R4, R11.reuse, UR6, 0x4 ;  /* 0x000000060b047c11 */ /* 0x040fe2000f8e20ff */
[----:B-1----:R-:W-:Y:S01]  /*3430*/  VIADD R2, R2, 0x140 ;  /* 0x0000014002027836 */ /* 0x002fe20000000000 */
[----:B------:R-:W-:Y:S01]  /*3440*/  SEL R8, R8, RZ, P0 ;  /* 0x000000ff08087207 */ /* 0x000fe20000000000 */
[----:B------:R-:W-:-:S03]  /*3450*/  VIADD R11, R11, 0x1 ;  /* 0x000000010b0b7836 */ /* 0x000fc60000000000 */
[----:B------:R-:W1:Y:S01]  /*3460*/  LDS.128 R4, [R4+0x1a0] ;  /* 0x0001a00004047984 */ /* 0x000e620000000c00 */
[----:B------:R-:W-:Y:S02]  /*3470*/  PRMT R2, RZ, 0x654, R2 ;  /* 0x00000654ff027816 */ /* 0x000fe40000000002 */
[C---:B------:R-:W-:Y:S01]  /*3480*/  ISETP.NE.AND P1, PT, R11.reuse, 0x2, PT ;  /* 0x000000020b00780c */ /* 0x040fe20003f25270 */
[----:B------:R-:W-:Y:S01]  /*3490*/  @!PT LDS RZ, [RZ] ;  /* 0x00000000fffff984 */ /* 0x000fe20000000800 */
[----:B------:R-:W-:Y:S01]  /*34a0*/  @!PT LDS RZ, [RZ] ;  /* 0x00000000fffff984 */ /* 0x000fe20000000800 */
[----:B------:R-:W-:Y:S01]  /*34b0*/  @!PT LDS RZ, [RZ] ;  /* 0x00000000fffff984 */ /* 0x000fe20000000800 */
[----:B------:R-:W-:Y:S01]  /*34c0*/  @!PT LDS RZ, [RZ] ;  /* 0x00000000fffff984 */ /* 0x000fe20000000800 */
[----:B------:R2:W-:Y:S06]  /*34d0*/  MEMBAR.ALL.CTA ;  /* 0x0000000000007992 */ /* 0x0005ec0000008000 */
[----:B--2---:R-:W2:Y:S01]  /*34e0*/  FENCE.VIEW.ASYNC.S ;  /* 0x00000000000073c6 */ /* 0x004ea20000000000 */
[----:B------:R-:W-:Y:S01]  /*34f0*/  SEL R11, R11, RZ, P1 ;  /* 0x000000ff0b0b7207 */ /* 0x000fe20000800000 */
[----:B--2---:R2:W-:Y:S01]  /*3500*/  SYNCS.ARRIVE.TRANS64.RED.A1T0 RZ, [R2+URZ], RZ ;  /* 0x000000ff02ff79a7 */ /* 0x0045e200081004ff */
[----:B-1----:R-:W-:-:S02]  /*3510*/  LOP3.LUT P3, RZ, R6, 0x1, RZ, 0xc0, !PT ;  /* 0x0000000106ff7812 */ /* 0x002fc4000786c0ff */
[----:B------:R-:W-:-:S04]  /*3520*/  SEL R5, RZ, 0x1, P1 ;  /* 0x00000001ff057807 */ /* 0x000fc80000800000 */
[----:B------:R-:W-:Y:S02]  /*3530*/  LOP3.LUT R10, R10, R5, RZ, 0x3c, !PT ;  /* 0x000000050a0a7212 */ /* 0x000fe400078e3cff */
[----:B--2---:R-:W-:-:S04]  /*3540*/  SEL R2, RZ, 0x1, P0 ;  /* 0x00000001ff027807 */ /* 0x004fc80000000000 */
[----:B------:R-:W-:Y:S01]  /*3550*/  LOP3.LUT R9, R9, R2, RZ, 0x3c, !PT ;  /* 0x0000000209097212 */ /* 0x000fe200078e3cff */
[----:B------:R-:W-:Y:S06]  /*3560*/  @P3 BRA `(.L_x_62) ;  /* 0xfffffffc002c3947 */ /* 0x000fec000383ffff */
[----:B------:R-:W-:Y:S01]  /*3570*/  ULEA UR4, UR5, UR6, 0x3 ;  /* 0x0000000605047291 */ /* 0x000fe2000f8e18ff */
[----:B------:R-:W-:-:S08]  /*3580*/  SHF.L.U32 R3, R12, 0x1f, RZ ;  /* 0x0000001f0c037819 */ /* 0x000fd000000006ff */
[----:B------:R-:W1:Y:S02]  /*3590*/  SYNCS.PHASECHK.TRANS64 P0, [UR4+0x140], R3 ;  /* 0x00014003ff0075a7 */ /* 0x000e640008001004 */
[----:B-1----:R-:W-:Y:S05]  /*35a0*/  @P0 BRA `(.L_x_63) ;  /* 0x0000000000080947 */ /* 0x002fea0003800000 */
[----:B------:R-:W1:Y:S02]  /*35b0*/  SYNCS.PHASECHK.TRANS64.TRYWAIT P0, [UR4+0x140], R3 ;  /* 0x00014003ff0075a7 */ /* 0x000e640008001104 */
[----:B-1----:R-:W-:Y:S05]  /*35c0*/  @!P0 BRA `(.L_x_64) ;  /* 0x0000008c00d88947 */ /* 0x002fea0003800000 */
.L_x_63:
[----:B------:R-:W-:-:S04]  /*35d0*/  UIADD3 UR7, UPT, UPT, UR5, 0x1, URZ ;  /* 0x0000000105077890 */ /* 0x000fc8000fffe0ff */
[----:B------:R-:W-:-:S04]  /*35e0*/  UISETP.NE.AND UP0, UPT, UR7, 0x2, UPT ;  /* 0x000000020700788c */ /* 0x000fc8000bf05270 */
[----:B------:R-:W-:Y:S02]  /*35f0*/  USEL UR8, URZ, 0x1, UP0 ;  /* 0x00000001ff087887 */ /* 0x000fe40008000000 */
[----:B------:R-:W-:-:S04]  /*3600*/  USEL UR7, UR7, URZ, UP0 ;  /* 0x000000ff07077287 */ /* 0x000fc80008000000 */
[----:B------:R-:W-:Y:S01]  /*3610*/  ULEA UR7, UR7, UR6, 0x3 ;  /* 0x0000000607077291 */ /* 0x000fe2000f8e18ff */
[----:B-1----:R-:W-:-:S04]  /*3620*/  LOP3.LUT R3, R12, UR8, RZ, 0x3c, !PT ;  /* 0x000000080c037c12 */ /* 0x002fc8000f8e3cff */
[----:B------:R-:W-:-:S04]  /*3630*/  SHF.L.U32 R0, R3, 0x1f, RZ ;  /* 0x0000001f03007819 */ /* 0x000fc800000006ff */
[----:B------:R-:W1:Y:S02]  /*3640*/  SYNCS.PHASECHK.TRANS64 P0, [UR7+0x140], R0 ;  /* 0x00014000ff0075a7 */ /* 0x000e640008001007 */
[----:B-1----:R-:W-:Y:S05]  /*3650*/  @P0 EXIT ;  /* 0x000000000000094d */ /* 0x002fea0003800000 */
[----:B------:R-:W-:Y:S02]  /*3660*/  SHF.L.U32 R3, R3, 0x1f, RZ ;  /* 0x0000001f03037819 */ /* 0x000fe400000006ff */
[----:B------:R-:W-:-:S07]  /*3670*/  MOV R0, UR7 ;  /* 0x0000000700007c02 */ /* 0x000fce0008000f00 */
.L_x_65:
[----:B-1----:R1:W2:Y:S02]  /*3680*/  SYNCS.PHASECHK.TRANS64.TRYWAIT P0, [R0+URZ+0x140], R3 ;  /* 0x00014003000075a7 */ /* 0x0022a400080011ff */
[----:B--2---:R-:W-:Y:S05]  /*3690*/  @!P0 NANOSLEEP.SYNCS 0x989680 ;  /* 0x009896800000895d */ /* 0x004fea0003900000 */
[----:B------:R-:W2:Y:S02]  /*36a0*/  @!P0 SYNCS.PHASECHK.TRANS64 P0, [R0+URZ+0x140], R3 ;  /* 0x00014003000085a7 */ /* 0x000ea400080010ff */
[----:B--2---:R-:W-:Y:S05]  /*36b0*/  @P0 EXIT ;  /* 0x000000000000094d */ /* 0x004fea0003800000 */
[----:B------:R-:W-:Y:S05]  /*36c0*/  BRA `(.L_x_65) ;  /* 0xfffffffc00ec7947 */ /* 0x000fea000383ffff */
.L_x_58:
[----:B------:R-:W-:Y:S05]  /*36d0*/  BRA.U UP4, `(.L_x_66) ;  /* 0x0000000d04247547 */ /* 0x000fea000b800000 */
[----:B------:R-:W1:Y:S01]  /*36e0*/  S2UR UR7, SR_CgaCtaId ;  /* 0x00000000000779c3 */ /* 0x000e620000008800 */
[----:B------:R-:W-:Y:S01]  /*36f0*/  UMOV UR4, 0x40 ;  /* 0x0000004000047882 */ /* 0x000fe20000000000 */
[----:B------:R-:W-:Y:S01]  /*3700*/  NOP ;  /* 0x0000000000007918 */ /* 0x000fe20000000000 */
[----:B------:R-:W-:Y:S01]  /*3710*/  UMOV UR6, 0x400 ;  /* 0x0000040000067882 */ /* 0x000fe20000000000 */
[----:B-1----:R-:W-:Y:S02]  /*3720*/  ULEA UR5, UR7, UR4, 0x18 ;  /* 0x0000000407057291 */ /* 0x002fe4000f8ec0ff */
[----:B------:R-:W-:-:S07]  /*3730*/  ULEA UR6, UR7, UR6, 0x18 ;  /* 0x0000000607067291 */ /* 0x000fce000f8ec0ff */
[----:B------:R-:W1:Y:S02]  /*3740*/  LDS.U8 R0, [UR5+0x1c] ;  /* 0x00001c05ff007984 */ /* 0x000e640008000000 */
[----:B-1----:R-:W-:-:S13]  /*3750*/  ISETP.NE.AND P0, PT, R0, RZ, PT ;  /* 0x000000ff0000720c */ /* 0x002fda0003f05270 */
[----:B------:R-:W-:Y:S05]  /*3760*/  @P0 BRA `(.L_x_67) ;  /* 0x0000000000580947 */ /* 0x000fea0003800000 */
[----:B------:R-:W-:-:S13]  /*3770*/  ELECT P0, URZ, PT ;  /* 0x0000000000ff782f */ /* 0x000fda0003800000 */
[----:B------:R-:W-:Y:S05]  /*3780*/  @!P0 BRA `(.L_x_68) ;  /* 0x0000000000608947 */ /* 0x000fea0003800000 */
[----:B------:R-:W-:Y:S01]  /*3790*/  UMOV UR4, 0x10 ;  /* 0x0000001000047882 */ /* 0x000fe20000000000 */
[----:B------:R-:W-:Y:S01]  /*37a0*/  HFMA2 R0, -RZ, RZ, 0, 5.9604644775390625e-08 ;  /* 0x00000001ff007431 */ /* 0x000fe200000001ff */
[----:B------:R-:W-:-:S03]  /*37b0*/  MOV R3, 0xffff ;  /* 0x0000ffff00037802 */ /* 0x000fc60000000f00 */
[----:B------:R-:W-:Y:S04]  /*37c0*/  DEPBAR.LE SB1, 0x36 ;  /* 0x00009d800000791a */ /* 0x000fe80000000000 */
[----:B------:R-:W1:Y:S02]  /*37d0*/  UTCATOMSWS.FIND_AND_SET.ALIGN UP0, UR4, UR4 ;  /* 0x00000004000475e3 */ /* 0x000e640008000800 */
[----:B-1----:R-:W-:Y:S01]  /*37e0*/  MOV R4, UR4 ;  /* 0x0000000400047c02 */ /* 0x002fe20008000f00 */
[----:B------:R-:W-:Y:S06]  /*37f0*/  BRA.U UP0, `(.L_x_69) ;  /* 0x0000000100187547 */ /* 0x000fec000b800000 */
.L_x_70:
[----:B------:R-:W-:Y:S05]  /*3800*/  NANOSLEEP 0x64 ;  /* 0x000000640000795d */ /* 0x000fea0003800000 */
[----:B------:R-:W-:-:S05]  /*3810*/  UMOV UR4, 0x10 ;  /* 0x0000001000047882 */ /* 0x000fca0000000000 */
[----:B------:R-:W-:Y:S04]  /*3820*/  DEPBAR.LE SB1, 0x36 ;  /* 0x00009d800000791a */ /* 0x000fe80000000000 */
[----:B------:R-:W1:Y:S02]  /*3830*/  UTCATOMSWS.FIND_AND_SET.ALIGN UP0, UR4, UR4 ;  /* 0x00000004000475e3 */ /* 0x000e640008000800 */
[----:B-1----:R-:W-:Y:S01]  /*3840*/  MOV R4, UR4 ;  /* 0x0000000400047c02 */ /* 0x002fe20008000f00 */
[----:B------:R-:W-:Y:S05]  /*3850*/  BRA.U !UP0, `(.L_x_70) ;  /* 0xfffffffd08e87547 */ /* 0x000fea000b83ffff */
.L_x_69:
[-C--:B------:R-:W-:Y:S02]  /*3860*/  SHF.L.U32 R3, R3, R4.reuse, RZ ;  /* 0x0000000403037219 */ /* 0x080fe400000006ff */
[----:B------:R-:W-:Y:S01]  /*3870*/  SHF.L.U32 R0, R0, R4, RZ ;  /* 0x0000000400007219 */ /* 0x000fe200000006ff */
[----:B------:R-:W-:Y:S02]  /*3880*/  IMAD.SHL.U32 R4, R4, 0x20, RZ ;  /* 0x0000002004047824 */ /* 0x000fe400078e00ff */
[----:B------:R1:W-:Y:S04]  /*3890*/  ATOMS.OR RZ, [UR5+0x14], R3 ;  /* 0x00001403ffff798c */ /* 0x0003e8000b000005 */
[----:B------:R1:W-:Y:S04]  /*38a0*/  ATOMS.OR RZ, [UR5+0x18], R0 ;  /* 0x00001800ffff798c */ /* 0x0003e8000b000005 */
[----:B------:R1:W-:Y:S01]  /*38b0*/  STS [UR6+0x1c0], R4 ;  /* 0x0001c004ff007988 */ /* 0x0003e20008000806 */
[----:B------:R-:W-:Y:S05]  /*38c0*/  BRA `(.L_x_68) ;  /* 0x0000000000107947 */ /* 0x000fea0003800000 */
.L_x_67:
[----:B------:R-:W-:Y:S02]  /*38d0*/  MOV R0, 0xffffffff ;  /* 0xffffffff00007802 */ /* 0x000fe40000000f00 */
[----:B------:R-:W-:-:S03]  /*38e0*/  MOV R4, 0x3910 ;  /* 0x0000391000047802 */ /* 0x000fc60000000f00 */
[----:B------:R1:W-:Y:S04]  /*38f0*/  STS [UR6+0x1c0], R0 ;  /* 0x0001c000ff007988 */ /* 0x0003e80008000806 */
[----:B-1---5:R-:W-:Y:S05]  /*3900*/  CALL.REL.NOINC `($__internal_1_$__cuda_sm10x_tcgen05_guardrail_trap_phase_invalid_during_alloc) ;  /* 0x0000009000ec7944 */ /* 0x022fea0003c00000 */
.L_x_68:
[----:B------:R-:W-:Y:S05]  /*3910*/  WARPSYNC.ALL ;  /* 0x0000000000007948 */ /* 0x000fea0003800000 */
[----:B------:R-:W2:Y:S01]  /*3920*/  S2UR UR4, SR_CgaCtaId ;  /* 0x00000000000479c3 */ /* 0x000ea20000008800 */
[----:B------:R-:W-:Y:S01]  /*3930*/  UMOV UR13, 0x400 ;  /* 0x00000400000d7882 */ /* 0x000fe20000000000 */
[----:B------:R-:W-:-:S06]  /*3940*/  NOP ;  /* 0x0000000000007918 */ /* 0x000fcc0000000000 */
[----:B------:R-:W-:Y:S06]  /*3950*/  BAR.ARV 0x6, 0xa0 ;  /* 0x0182800000007b1d */ /* 0x000fec0000002000 */
[----:B------:R-:W3:Y:S01]  /*3960*/  LDCU UR5, c[0x0][0x38c] ;  /* 0x00007180ff0577ac */ /* 0x000ee20008000800 */
[----:B------:R-:W-:Y:S01]  /*3970*/  LOP3.LUT R2, R2, 0xffff, RZ, 0xc0, !PT ;  /* 0x0000ffff02027812 */ /* 0x000fe200078ec0ff */
[----:B------:R-:W-:Y:S01]  /*3980*/  IMAD.MOV.U32 R11, RZ, RZ, 0x1 ;  /* 0x00000001ff0b7424 */ /* 0x000fe200078e00ff */
[----:B------:R-:W-:Y:S01]  /*3990*/  CS2R R8, SRZ ;  /* 0x0000000000087805 */ /* 0x000fe2000001ff00 */
[----:B------:R-:W4:Y:S01]  /*39a0*/  LDCU UR8, c[0x0][0x38c] ;  /* 0x00007180ff0877ac */ /* 0x000f220008000800 */
[----:B------:R-:W-:Y:S01]  /*39b0*/  R2UR UR15, R2 ;  /* 0x00000000020f72ca */ /* 0x000fe200000e0000 */
[----:B------:R-:W-:Y:S01]  /*39c0*/  IMAD.MOV.U32 R10, RZ, RZ, RZ ;  /* 0x000000ffff0a7224 */ /* 0x000fe200078e00ff */
[----:B------:R-:W-:Y:S01]  /*39d0*/  UMOV UR19, URZ ;  /* 0x000000ff00137c82 */ /* 0x000fe20008000000 */
[----:B------:R-:W-:Y:S01]  /*39e0*/  UMOV UR10, URZ ;  /* 0x000000ff000a7c82 */ /* 0x000fe20008000000 */
[----:B--2---:R-:W-:Y:S01]  /*39f0*/  ULEA UR13, UR4, UR13, 0x18 ;  /* 0x0000000d040d7291 */ /* 0x004fe2000f8ec0ff */
[----:B------:R-:W-:Y:S01]  /*3a00*/  UMOV UR20, 0x0 ;  /* 0x0000000000147882 */ /* 0x000fe20000000000 */
[----:B------:R-:W-:-:S02]  /*3a10*/  UMOV UR21, 0x8400490 ;  /* 0x0840049000157882 */ /* 0x000fc40000000000 */
[----:B------:R-:W-:Y:S02]  /*3a20*/  UIADD3 UR6, UPT, UPT, UR13, 0xc400, URZ ;  /* 0x0000c4000d067890 */ /* 0x000fe4000fffe0ff */
[----:B------:R-:W-:Y:S02]  /*3a30*/  UIADD3 UR7, UPT, UPT, UR13, 0x1a400, URZ ;  /* 0x0001a4000d077890 */ /* 0x000fe4000fffe0ff */
[----:B---3--:R-:W-:Y:S01]  /*3a40*/  UIADD3 UR5, UPT, UPT, UR5, 0x1f, URZ ;  /* 0x0000001f05057890 */ /* 0x008fe2000fffe0ff */
[----:B-1----:R-:W1:Y:S01]  /*3a50*/  LDS R0, [UR13+0x1c0] ;  /* 0x0001c00dff007984 */ /* 0x002e620008000800 */
[----:B------:R-:W-:Y:S02]  /*3a60*/  USHF.R.U32.HI UR6, URZ, 0x4, UR6 ;  /* 0x00000004ff067899 */ /* 0x000fe40008011606 */
[----:B------:R-:W-:Y:S02]  /*3a70*/  USHF.R.S32.HI UR4, URZ, 0x1f, UR5 ;  /* 0x0000001fff047899 */ /* 0x000fe40008011405 */
[----:B------:R-:W-:-:S02]  /*3a80*/  ULOP3.LUT UR6, UR6, 0x3fff, URZ, 0xc0, !UPT ;  /* 0x00003fff06067892 */ /* 0x000fc4000f8ec0ff */
[----:B------:R-:W-:Y:S02]  /*3a90*/  ULEA.HI UR4, UR4, UR5, URZ, 0x5 ;  /* 0x0000000504047291 */ /* 0x000fe4000f8f28ff */
[----:B------:R-:W-:Y:S02]  /*3aa0*/  USHF.R.U32.HI UR5, URZ, 0x4, UR7 ;  /* 0x00000004ff057899 */ /* 0x000fe40008011607 */
[----:B------:R-:W-:Y:S02]  /*3ab0*/  USHF.R.S32.HI UR22, URZ, 0x5, UR4 ;  /* 0x00000005ff167899 */ /* 0x000fe40008011404 */
[----:B------:R-:W-:Y:S02]  /*3ac0*/  ULOP3.LUT UR5, UR5, 0x3fff, URZ, 0xc0, !UPT ;  /* 0x00003fff05057892 */ /* 0x000fe4000f8ec0ff */
[----:B------:R-:W-:Y:S02]  /*3ad0*/  UISETP.LT.AND UP0, UPT, UR22, 0x1, UPT ;  /* 0x000000011600788c */ /* 0x000fe4000bf01270 */
[----:B------:R-:W-:-:S02]  /*3ae0*/  ULOP3.LUT UR16, UR6, 0x10000, URZ, 0xfc, !UPT ;  /* 0x0001000006107892 */ /* 0x000fc4000f8efcff */
[----:B------:R-:W-:Y:S02]  /*3af0*/  USEL UR23, UR22, 0x1, !UP0 ;  /* 0x0000000116177887 */ /* 0x000fe4000c000000 */
[----:B------:R-:W-:Y:S02]  /*3b00*/  ULOP3.LUT UR17, UR5, 0x10000, URZ, 0xfc, !UPT ;  /* 0x0001000005117892 */ /* 0x000fe4000f8efcff */
[----:B------:R-:W-:Y:S02]  /*3b10*/  UIADD3 UR23, UPT, UPT, -UR23, URZ, URZ ;  /* 0x000000ff17177290 */ /* 0x000fe4000fffe1ff */
[----:B----4-:R-:W-:Y:S01]  /*3b20*/  UISETP.GE.AND UP4, UPT, UR8, 0x1, UPT ;  /* 0x000000010800788c */ /* 0x010fe2000bf86270 */
[----:B-1----:R-:W-:-:S15]  /*3b30*/  R2UR UR24, R0 ;  /* 0x00000000001872ca */ /* 0x002fde00000e0000 */
.L_x_77:
[----:B------:R-:W-:Y:S02]  /*3b40*/  LEA R0, R10, UR13, 0x3 ;  /* 0x0000000d0a007c11 */ /* 0x000fe4000f8e18ff */
[----:B------:R-:W-:Y:S02]  /*3b50*/  SHF.L.U32 R5, R9, 0x1f, RZ ;  /* 0x0000001f09057819 */ /* 0x000fe400000006ff */
[----:B------:R-:W-:Y:S01]  /*3b60*/  PLOP3.LUT P0, PT, PT, PT, UP4, 0x80, 0x8 ;  /* 0x000000000008781c */ /* 0x000fe20003f0f048 */
[----:B------:R-:W-:Y:S01]  /*3b70*/  VIADD R3, R0, 0x140 ;  /* 0x0000014000037836 */ /* 0x000fe20000000000 */
[----:B-1----:R-:W1:Y:S02]  /*3b80*/  SYNCS.PHASECHK.TRANS64.TRYWAIT P1, [R0+URZ+0x130], R5 ;  /* 0x00013005000075a7 */ /* 0x002e6400080211ff */
[----:B-1-3--:R-:W-:Y:S09]  /*3b90*/  @!P1 BRA `(.L_x_71) ;  /* 0x00000088007c9947 */ /* 0x00aff20003800000 */
.L_x_179:
[----:B------:R-:W-:Y:S01]  /*3ba0*/  LEA R4, R10, UR13, 0x4 ;  /* 0x0000000d0a047c11 */ /* 0x000fe2000f8e20ff */
[----:B------:R-:W-:Y:S01]  /*3bb0*/  @UP4 ULEA UR4, UR10, UR13, 0x3 ;  /* 0x0000000d0a044291 */ /* 0x000fe2000f8e18ff */
[----:B------:R-:W-:Y:S01]  /*3bc0*/  PLOP3.LUT P2, PT, PT, PT, PT, 0x80, 0x8 ;  /* 0x000000000008781c */ /* 0x000fe20003f4f070 */
[----:B------:R-:W-:Y:S01]  /*3bd0*/  ULEA UR18, UR19, UR13, 0x3 ;  /* 0x0000000d13127291 */ /* 0x000fe2000f8e18ff */
[----:B------:R-:W-:Y:S02]  /*3be0*/  PRMT R3, RZ, 0x654, R3 ;  /* 0x00000654ff037816 */ /* 0x000fe40000000003 */
[----:B-1----:R-:W1:Y:S01]  /*3bf0*/  LDS.128 R4, [R4+0x1a0] ;  /* 0x0001a00004047984 */ /* 0x002e620000000c00 */
[----:B------:R-:W-:Y:S02]  /*3c00*/  @P0 SHF.L.U32 R2, R8, 0x1f, RZ ;  /* 0x0000001f08020819 */ /* 0x000fe400000006ff */
[----:B------:R-:W-:Y:S01]  /*3c10*/  SHF.L.U32 R0, R11, 0x1f, RZ ;  /* 0x0000001f0b007819 */ /* 0x000fe200000006ff */
[----:B------:R-:W-:Y:S01]  /*3c20*/  @!PT LDS RZ, [RZ] ;  /* 0x00000000fffff984 */ /* 0x000fe20000000800 */
[----:B------:R-:W-:Y:S01]  /*3c30*/  @!PT LDS RZ, [RZ] ;  /* 0x00000000fffff984 */ /* 0x000fe20000000800 */
[----:B------:R-:W-:Y:S01]  /*3c40*/  @!PT LDS RZ, [RZ] ;  /* 0x00000000fffff984 */ /* 0x000fe20000000800 */
[----:B------:R-:W-:Y:S01]  /*3c50*/  @!PT LDS RZ, [RZ] ;  /* 0x00000000fffff984 */ /* 0x000fe20000000800 */
[----:B------:R2:W-:Y:S06]  /*3c60*/  MEMBAR.ALL.CTA ;  /* 0x0000000000007992 */ /* 0x0005ec0000008000 */
[----:B--2---:R-:W2:Y:S02]  /*3c70*/  FENCE.VIEW.ASYNC.S ;  /* 0x00000000000073c6 */ /* 0x004ea40000000000 */
[----:B--2---:R2:W-:Y:S01]  /*3c80*/  SYNCS.ARRIVE.TRANS64.RED.A1T0 RZ, [R3+URZ], RZ ;  /* 0x000000ff03ff79a7 */ /* 0x0045e200081004ff */
[----:B------:R2:W3:Y:S01]  /*3c90*/  @P0 SYNCS.PHASECHK.TRANS64.TRYWAIT P2, [UR4], R2 ;  /* 0x00000002ff0005a7 */ /* 0x0004e20008041104 */
[----:B-1----:R-:W-:Y:S01]  /*3ca0*/  LOP3.LUT P1, RZ, R6, 0x1, RZ, 0xc0, !PT ;  /* 0x0000000106ff7812 */ /* 0x002fe2000782c0ff */
[----:B------:R-:W1:Y:S02]  /*3cb0*/  SYNCS.PHASECHK.TRANS64.TRYWAIT P0, [UR18+0x160], R0 ;  /* 0x00016000ff0075a7 */ /* 0x000e640008001112 */
[----:B-123--:R-:W-:Y:S10]  /*3cc0*/  @!P0 BRA `(.L_x_72) ;  /* 0x0000008800448947 */ /* 0x00eff40003800000 */
.L_x_181:
[----:B------:R-:W-:Y:S01]  /*3cd0*/  IADD3 R10, PT, PT, R10, 0x1, RZ ;  /* 0x000000010a0a7810 */ /* 0x000fe20007ffe0ff */
[----:B------:R-:W-:Y:S06]  /*3ce0*/  BRA.U !UP4, `(.L_x_73) ;  /* 0x000000010c887547 */ /* 0x000fec000b800000 */
[----:B------:R-:W-:Y:S02]  /*3cf0*/  ULEA UR14, UR19, UR24, 0x8 ;  /* 0x00000018130e7291 */ /* 0x000fe4000f8e40ff */
[----:B------:R-:W-:Y:S01]  /*3d00*/  UPLOP3.LUT UP2, UPT, UPT, UPT, UPT, 0x40, 0x4 ;  /* 0x000000000004789c */ /* 0x000fe20003f4e870 */
[----:B------:R-:W-:Y:S01]  /*3d10*/  UMOV UR12, UR23 ;  /* 0x00000017000c7c82 */ /* 0x000fe20008000000 */
[----:B------:R-:W-:Y:S01]  /*3d20*/  UMOV UR11, UR22 ;  /* 0x00000016000b7c82 */ /* 0x000fe20008000000 */
[----:B------:R-:W-:-:S08]  /*3d30*/  UMOV UR5, UR10 ;  /* 0x0000000a00057c82 */ /* 0x000fd00008000000 */
.L_x_76:
[----:B------:R-:W-:Y:S02]  /*3d40*/  UIADD3 UR12, UPT, UPT, UR12, 0x1, URZ ;  /* 0x000000010c0c7890 */ /* 0x000fe4000fffe0ff */
[----:B--2---:R-:W-:Y:S02]  /*3d50*/  ULEA UR6, UR5, UR13, 0x3 ;  /* 0x0000000d05067291 */ /* 0x004fe4000f8e18ff */
[----:B------:R-:W-:Y:S01]  /*3d60*/  UISETP.NE.AND UP3, UPT, UR12, URZ, UPT ;  /* 0x000000ff0c00728c */ /* 0x000fe2000bf65270 */
[----:B---3--:R-:W-:Y:S10]  /*3d70*/  @P2 BRA `(.L_x_74) ;  /* 0x00000000000c2947 */ /* 0x008ff40003800000 */
[----:B-1----:R-:W-:Y:S04]  /*3d80*/  SHF.L.U32 R3, R8, 0x1f, RZ ;  /* 0x0000001f08037819 */ /* 0x002fe800000006ff */
[----:B------:R-:W1:Y:S02]  /*3d90*/  SYNCS.PHASECHK.TRANS64.TRYWAIT P0, [UR6], R3 ;  /* 0x00000003ff0075a7 */ /* 0x000e640008001106 */
[----:B-1----:R-:W-:Y:S05]  /*3da0*/  @!P0 BRA `(.L_x_75) ;  /* 0x0000008800248947 */ /* 0x002fea0003800000 */
.L_x_74:
[----:B------:R-:W-:Y:S01]  /*3db0*/  UISETP.NE.AND UP0, UPT, UR11, 0x1, UPT ;  /* 0x000000010b00788c */ /* 0x000fe2000bf05270 */
[----:B------:R-:W-:Y:S01]  /*3dc0*/  PLOP3.LUT P2, PT, PT, PT, PT, 0x80, 0x8 ;  /* 0x000000000008781c */ /* 0x000fe20003f4f070 */
[----:B------:R-:W-:Y:S02]  /*3dd0*/  UIADD3 UR4, UPT, UPT, UR5, 0x1, URZ ;  /* 0x0000000105047890 */ /* 0x000fe4000fffe0ff */
[----:B------:R-:W-:Y:S02]  /*3de0*/  ULEA UR8, UR5, UR17, 0x9 ;  /* 0x0000001105087291 */ /* 0x000fe4000f8e48ff */
[----:B------:R-:W-:Y:S01]  /*3df0*/  UISETP.NE.AND UP1, UPT, UR4, 0xe, UPT ;  /* 0x0000000e0400788c */ /* 0x000fe2000bf25270 */
[----:B------:R-:W-:Y:S01]  /*3e00*/  PLOP3.LUT P0, PT, PT, PT, UP0, 0x80, 0x8 ;  /* 0x000000000008781c */ /* 0x000fe20003f0f008 */
[----:B------:R-:W-:Y:S02]  /*3e10*/  UIADD3 UR11, UPT, UPT, UR11, -0x1, URZ ;  /* 0xffffffff0b0b7890 */ /* 0x000fe4000fffe0ff */
[----:B------:R-:W-:Y:S02]  /*3e20*/  USEL UR7, URZ, 0x1, UP1 ;  /* 0x00000001ff077887 */ /* 0x000fe40008800000 */
[----:B------:R-:W-:Y:S01]  /*3e30*/  USEL UR10, UR4, URZ, UP1 ;  /* 0x000000ff040a7287 */ /* 0x000fe20008800000 */
[----:B------:R-:W-:Y:S03]  /*3e40*/  UMOV UR9, 0xc0004010 ;  /* 0xc000401000097882 */ /* 0x000fe60000000000 */
[----:B------:R-:W-:Y:S01]  /*3e50*/  @UP0 ULEA UR4, UR10, UR13, 0x3 ;  /* 0x0000000d0a040291 */ /* 0x000fe2000f8e18ff */
[----:B------:R-:W-:Y:S01]  /*3e60*/  LOP3.LUT R8, R8, UR7, RZ, 0x3c, !PT ;  /* 0x0000000708087c12 */ /* 0x000fe2000f8e3cff */
[----:B------:R-:W-:Y:S03]  /*3e70*/  UMOV UR7, 0xc0004010 ;  /* 0xc000401000077882 */ /* 0x000fe60000000000 */
[----:B-1----:R-:W-:Y:S04]  /*3e80*/  @P0 SHF.L.U32 R0, R8, 0x1f, RZ ;  /* 0x0000001f08000819 */ /* 0x002fe800000006ff */
[----:B------:R2:W3:Y:S01]  /*3e90*/  @P0 SYNCS.PHASECHK.TRANS64.TRYWAIT P2, [UR4], R0 ;  /* 0x00000000ff0005a7 */ /* 0x0004e20008041104 */
[----:B------:R-:W-:Y:S02]  /*3ea0*/  UIADD3 UR4, UPT, UPT, UR6, 0x70, URZ ;  /* 0x0000007006047890 */ /* 0x000fe4000fffe0ff */
[----:B------:R-:W-:Y:S03]  /*3eb0*/  ULEA UR6, UR5, UR16, 0x8 ;  /* 0x0000001005067291 */ /* 0x000fe6000f8e40ff */
[----:B------:R-:W-:Y:S06]  /*3ec0*/  UMOV UR5, UR10 ;  /* 0x0000000a00057c82 */ /* 0x000fec0008000000 */
[----:B------:R2:W-:Y:S01]  /*3ed0*/  UTCQMMA gdesc[UR6], gdesc[UR8], tmem[UR14], tmem[UR20], idesc[UR21], UP2 ;  /* 0x00ff1408060075ea */ /* 0x0005e2000900030e */
[----:B------:R-:W-:Y:S01]  /*3ee0*/  UPLOP3.LUT UP2, UPT, UPT, UPT, UPT, 0x80, 0x8 ;  /* 0x000000000008789c */ /* 0x000fe20003f4f070 */
[----:B------:R2:W-:Y:S01]  /*3ef0*/  UTCBAR.MULTICAST [UR4], URZ, UR15 ;  /* 0x000000ff040073e9 */ /* 0x0005e2000800080f */
[----:B------:R-:W-:Y:S09]  /*3f00*/  BRA.U UP3, `(.L_x_76) ;  /* 0xfffffffd038c7547 */ /* 0x000ff2000b83ffff */
.L_x_73:
[----:B--2---:R-:W-:Y:S01]  /*3f10*/  UIADD3 UR4, UPT, UPT, UR19, 0x1, URZ ;  /* 0x0000000113047890 */ /* 0x004fe2000fffe0ff */
[C---:B------:R-:W-:Y:S01]  /*3f20*/  ISETP.NE.AND P0, PT, R10.reuse, 0x2, PT ;  /* 0x000000020a00780c */ /* 0x040fe20003f05270 */
[----:B------:R-:W-:Y:S02]  /*3f30*/  UIADD3 UR5, UPT, UPT, UR18, 0x150, URZ ;  /* 0x0000015012057890 */ /* 0x000fe4000fffe0ff */
[----:B------:R-:W-:Y:S01]  /*3f40*/  UISETP.NE.AND UP0, UPT, UR4, 0x2, UPT ;  /* 0x000000020400788c */ /* 0x000fe2000bf05270 */
[----:B-1----:R-:W-:Y:S02]  /*3f50*/  SEL R0, RZ, 0x1, P0 ;  /* 0x00000001ff007807 */ /* 0x002fe40000000000 */
[----:B------:R-:W-:Y:S01]  /*3f60*/  SEL R10, R10, RZ, P0 ;  /* 0x000000ff0a0a7207 */ /* 0x000fe20000000000 */
[----:B------:R-:W-:Y:S01]  /*3f70*/  USEL UR6, URZ, 0x1, UP0 ;  /* 0x00000001ff067887 */ /* 0x000fe20008000000 */
[----:B------:R-:W-:Y:S01]  /*3f80*/  LOP3.LUT R9, R9, R0, RZ, 0x3c, !PT ;  /* 0x0000000009097212 */ /* 0x000fe200078e3cff */
[----:B------:R-:W-:Y:S01]  /*3f90*/  USEL UR19, UR4, URZ, UP0 ;  /* 0x000000ff04137287 */ /* 0x000fe20008000000 */
[----:B------:R1:W-:Y:S03]  /*3fa0*/  UTCBAR [UR5], URZ ;  /* 0x000000ff050073e9 */ /* 0x0003e600080000ff */
[----:B------:R-:W-:Y:S01]  /*3fb0*/  LOP3.LUT R11, R11, UR6, RZ, 0x3c, !PT ;  /* 0x000000060b0b7c12 */ /* 0x000fe2000f8e3cff */
[----:B------:R-:W-:Y:S07]  /*3fc0*/  @P1 BRA `(.L_x_77) ;  /* 0xfffffff800dc1947 */ /* 0x000fee000383ffff */
[----:B------:R-:W2:Y:S01]  /*3fd0*/  S2UR UR7, SR_CgaCtaId ;  /* 0x00000000000779c3 */ /* 0x000ea20000008800 */
[----:B------:R-:W-:Y:S01]  /*3fe0*/  ELECT P0, URZ, PT ;  /* 0x0000000000ff782f */ /* 0x000fe20003800000 */
[----:B------:R-:W-:Y:S01]  /*3ff0*/  IMAD.MOV.U32 R0, RZ, RZ, 0x1 ;  /* 0x00000001ff007424 */ /* 0x000fe200078e00ff */
[----:B------:R-:W-:Y:S01]  /*4000*/  UIADD3 UR13, UPT, UPT, UR13, 0x160, URZ ;  /* 0x000001600d0d7890 */ /* 0x000fe2000fffe0ff */
[----:B------:R-:W-:Y:S01]  /*4010*/  SHF.L.U32 R3, R11, 0x1f, RZ ;  /* 0x0000001f0b037819 */ /* 0x000fe200000006ff */
[----:B------:R-:W-:-:S03]  /*4020*/  UMOV UR4, 0x40 ;  /* 0x0000004000047882 */ /* 0x000fc60000000000 */
[----:B------:R-:W-:Y:S01]  /*4030*/  UVIRTCOUNT.DEALLOC.SMPOOL 0x80 ;  /* 0x000000800000784c */ /* 0x000fe20000000000 */
[----:B--2---:R-:W-:Y:S02]  /*4040*/  ULEA UR7, UR7, UR4, 0x18 ;  /* 0x0000000407077291 */ /* 0x004fe4000f8ec0ff */
[----:B------:R-:W-:-:S07]  /*4050*/  ULEA UR4, UR19, UR13, 0x3 ;  /* 0x0000000d13047291 */ /* 0x000fce000f8e18ff */
[----:B------:R2:W-:Y:S02]  /*4060*/  @P0 STS.U8 [UR7+0x1c], R0 ;  /* 0x00001c00ff000988 */ /* 0x0005e40008000007 */
[----:B------:R-:W4:Y:S02]  /*4070*/  SYNCS.PHASECHK.TRANS64.TRYWAIT P0, [UR4], R3 ;  /* 0x00000003ff0075a7 */ /* 0x000f240008001104 */
[----:B--2-4-:R-:W-:Y:S05]  /*4080*/  @!P0 BRA `(.L_x_78) ;  /* 0x0000008400848947 */ /* 0x014fea0003800000 */
.L_x_184:
[----:B------:R-:W-:-:S04]  /*4090*/  UIADD3 UR4, UPT, UPT, UR19, 0x1, URZ ;  /* 0x0000000113047890 */ /* 0x000fc8000fffe0ff */
[----:B------:R-:W-:-:S04]  /*40a0*/  UISETP.NE.AND UP0, UPT, UR4, 0x2, UPT ;  /* 0x000000020400788c */ /* 0x000fc8000bf05270 */
[----:B-1----:R-:W-:Y:S02]  /*40b0*/  USEL UR5, URZ, 0x1, UP0 ;  /* 0x00000001ff057887 */ /* 0x002fe40008000000 */
[----:B------:R-:W-:-:S04]  /*40c0*/  USEL UR4, UR4, URZ, UP0 ;  /* 0x000000ff04047287 */ /* 0x000fc80008000000 */
[----:B------:R-:W-:Y:S01]  /*40d0*/  ULEA UR4, UR4, UR13, 0x3 ;  /* 0x0000000d04047291 */ /* 0x000fe2000f8e18ff */
[----:B--2---:R-:W-:-:S04]  /*40e0*/  LOP3.LUT R3, R11, UR5, RZ, 0x3c, !PT ;  /* 0x000000050b037c12 */ /* 0x004fc8000f8e3cff */
[----:B------:R-:W-:-:S04]  /*40f0*/  SHF.L.U32 R3, R3, 0x1f, RZ ;  /* 0x0000001f03037819 */ /* 0x000fc800000006ff */
[----:B------:R-:W1:Y:S02]  /*4100*/  SYNCS.PHASECHK.TRANS64.TRYWAIT P0, [UR4], R3 ;  /* 0x00000003ff0075a7 */ /* 0x000e640008001104 */
[----:B-1----:R-:W-:Y:S05]  /*4110*/  @!P0 BRA `(.L_x_79) ;  /* 0x0000008400788947 */ /* 0x002fea0003800000 */
.L_x_186:
[----:B------:R-:W-:Y:S01]  /*4120*/  NOP ;  /* 0x0000000000007918 */ /* 0x000fe20000000000 */
[----:B-1----:R-:W1:Y:S01]  /*4130*/  LDS R0, [UR7+0x14] ;  /* 0x00001407ff007984 */ /* 0x002e620008000800 */
[----:B------:R-:W-:Y:S01]  /*4140*/  ULOP3.LUT UR4, UR24, 0xffff, URZ, 0xc0, !UPT ;  /* 0x0000ffff18047892 */ /* 0x000fe2000f8ec0ff */
[----:B------:R-:W-:Y:S01]  /*4150*/  UMOV UR5, 0xffff ;  /* 0x0000ffff00057882 */ /* 0x000fe20000000000 */
[----:B------:R-:W-:Y:S02]  /*4160*/  UMOV UR6, 0x1 ;  /* 0x0000000100067882 */ /* 0x000fe40000000000 */
[----:B------:R-:W-:-:S04]  /*4170*/  USHF.R.U32.HI UR4, URZ, 0x5, UR4 ;  /* 0x00000005ff047899 */ /* 0x000fc80008011604 */
[----:B------:R-:W-:Y:S02]  /*4180*/  USHF.L.U32 UR5, UR5, UR4, URZ ;  /* 0x0000000405057299 */ /* 0x000fe400080006ff */
[----:B------:R-:W-:-:S04]  /*4190*/  USHF.L.U32 UR4, UR6, UR4, URZ ;  /* 0x0000000406047299 */ /* 0x000fc800080006ff */
[----:B-1----:R-:W-:-:S04]  /*41a0*/  LOP3.LUT R0, R0, UR5, RZ, 0xc0, !PT ;  /* 0x0000000500007c12 */ /* 0x002fc8000f8ec0ff */
[----:B------:R-:W-:-:S13]  /*41b0*/  ISETP.NE.AND P0, PT, R0, UR5, PT ;  /* 0x0000000500007c0c */ /* 0x000fda000bf05270 */
[----:B------:R-:W-:Y:S05]  /*41c0*/  @P0 BRA `(.L_x_80) ;  /* 0x0000000000580947 */ /* 0x000fea0003800000 */
[----:B------:R-:W1:Y:S02]  /*41d0*/  LDS R0, [UR7+0x18] ;  /* 0x00001807ff007984 */ /* 0x000e640008000800 */
[----:B-1----:R-:W-:-:S04]  /*41e0*/  LOP3.LUT R0, R0, UR4, RZ, 0xc0, !PT ;  /* 0x0000000400007c12 */ /* 0x002fc8000f8ec0ff */
[----:B------:R-:W-:-:S13]  /*41f0*/  ISETP.NE.AND P0, PT, R0, UR4, PT ;  /* 0x0000000400007c0c */ /* 0x000fda000bf05270 */
[----:B------:R-:W-:Y:S05]  /*4200*/  @P0 BRA `(.L_x_81) ;  /* 0x00000000003c0947 */ /* 0x000fea0003800000 */
[----:B------:R-:W1:Y:S01]  /*4210*/  S2R R2, SR_LANEID ;  /* 0x0000000000027919 */ /* 0x000e620000000000 */
[----:B------:R-:W-:Y:S01]  /*4220*/  ULOP3.LUT UR5, URZ, UR5, URZ, 0x33, !UPT ;  /* 0x00000005ff057292 */ /* 0x000fe2000f8e33ff */
[----:B------:R-:W-:Y:S01]  /*4230*/  LOP3.LUT R4, RZ, UR4, RZ, 0x33, !PT ;  /* 0x00000004ff047c12 */ /* 0x000fe2000f8e33ff */
[----:B------:R-:W-:Y:S02]  /*4240*/  VOTEU.ANY UR4, UPT, PT ;  /* 0x0000000000047886 */ /* 0x000fe400038e0100 */
[----:B------:R-:W-:Y:S01]  /*4250*/  UFLO.U32 UR4, UR4 ;  /* 0x00000004000472bd */ /* 0x000fe200080e0000 */
[----:B------:R-:W2:Y:S01]  /*4260*/  REDUX UR6, R4 ;  /* 0x00000000040673c4 */ /* 0x000ea20000000000 */
[----:B------:R-:W-:-:S06]  /*4270*/  IMAD.U32 R0, RZ, RZ, UR5 ;  /* 0x00000005ff007e24 */ /* 0x000fcc000f8e00ff */
[----:B------:R4:W-:Y:S01]  /*4280*/  UTCATOMSWS.AND URZ, UR5 ;  /* 0x0000000500ff79e3 */ /* 0x0009e20008000000 */
[----:B------:R-:W3:Y:S01]  /*4290*/  REDUX UR8, R0 ;  /* 0x00000000000873c4 */ /* 0x000ee20000000000 */
[----:B-1----:R-:W-:Y:S01]  /*42a0*/  ISETP.EQ.U32.AND P0, PT, R2, UR4, PT ;  /* 0x0000000402007c0c */ /* 0x002fe2000bf02070 */
[----:B--2---:R-:W-:Y:S01]  /*42b0*/  IMAD.U32 R2, RZ, RZ, UR6 ;  /* 0x00000006ff027e24 */ /* 0x004fe2000f8e00ff */
[----:B---3--:R-:W-:-:S11]  /*42c0*/  MOV R3, UR8 ;  /* 0x0000000800037c02 */ /* 0x008fd60008000f00 */
[----:B------:R4:W-:Y:S04]  /*42d0*/  @P0 ATOMS.AND RZ, [UR7+0x14], R3 ;  /* 0x00001403ffff098c */ /* 0x0009e8000a800007 */
[----:B------:R4:W-:Y:S01]  /*42e0*/  @P0 ATOMS.AND RZ, [UR7+0x18], R2 ;  /* 0x00001802ffff098c */ /* 0x0009e2000a800007 */
[----:B------:R-:W-:Y:S05]  /*42f0*/  BRA `(.L_x_82) ;  /* 0x0000000000147947 */ /* 0x000fea0003800000 */
.L_x_81:
[----:B------:R-:W-:Y:S02]  /*4300*/  MOV R2, 0x4320 ;  /* 0x0000432000027802 */ /* 0x000fe40000000f00 */
[----:B---3-5:R-:W-:Y:S05]  /*4310*/  CALL.REL.NOINC `($__internal_0_$__cuda_sm10x_tcgen05_guardrail_trap_col_being_dealloced_not_returned_by_alloc) ;  /* 0x00000088005c7944 */ /* 0x028fea0003c00000 */
[----:B------:R-:W-:Y:S05]  /*4320*/  BRA `(.L_x_82) ;  /* 0x0000000000087947 */ /* 0x000fea0003800000 */
.L_x_80:
[----:B------:R-:W-:Y:S02]  /*4330*/  MOV R2, 0x4350 ;  /* 0x0000435000027802 */ /* 0x000fe40000000f00 */
[----:B---3-5:R-:W-:Y:S05]  /*4340*/  CALL.REL.NOINC `($__internal_2_$__cuda_sm10x_tcgen05_guardrail_trap_unallocated_columns_being_dealloced) ;  /* 0x0000008800687944 */ /* 0x028fea0003c00000 */
.L_x_82:
[----:B------:R-:W-:Y:S01]  /*4350*/  NOP ;  /* 0x0000000000007918 */ /* 0x000fe20000000000 */
[----:B----4-:R-:W-:Y:S05]  /*4360*/  EXIT ;  /* 0x000000000000794d */ /* 0x010fea0003800000 */
.L_x_66:
[----:B------:R-:W-:-:S09]  /*4370*/  UISETP.NE.OR UP0, UPT, UR17, 0x3, !UP3 ;  /* 0x000000031100788c */ /* 0x000fd2000df05670 */
[----:B------:R-:W-:Y:S05]  /*4380*/  BRA.U UP0, `(.L_x_83) ;  /* 0x0000001100587547 */ /* 0x000fea000b800000 */
[----:B------:R-:W1:Y:S01]  /*4390*/  S2UR UR10, SR_CgaCtaId ;  /* 0x00000000000a79c3 */ /* 0x000e620000008800 */
[----:B------:R-:W2:Y:S01]  /*43a0*/  LDCU UR31, c[0x0][0x370] ;  /* 0x00006e00ff1f77ac */ /* 0x000ea20008000800 */
[----:B------:R-:W-:Y:S02]  /*43b0*/  HFMA2 R13, -RZ, RZ, 0, 0 ;  /* 0x00000000ff0d7431 */ /* 0x000fe400000001ff */
[----:B------:R-:W-:Y:S01]  /*43c0*/  IMAD.MOV.U32 R15, RZ, RZ, 0x1 ;  /* 0x00000001ff0f7424 */ /* 0x000fe200078e00ff */
[----:B------:R-:W-:Y:S01]  /*43d0*/  MOV R7, 0x2000 ;  /* 0x0000200000077802 */ /* 0x000fe20000000f00 */
[----:B------:R-:W2:Y:S01]  /*43e0*/  LDCU.128 UR44, c[0x0][0xb10] ;  /* 0x00016200ff2c77ac */ /* 0x000ea20008000c00 */
[----:B------:R-:W-:Y:S01]  /*43f0*/  IMAD.MOV.U32 R14, RZ, RZ, RZ ;  /* 0x000000ffff0e7224 */ /* 0x000fe200078e00ff */
[----:B------:R-:W3:Y:S01]  /*4400*/  LDC.64 R16, c[0x0][0x348] ;  /* 0x0000d200ff107b82 */ /* 0x000ee20000000a00 */
[----:B------:R-:W4:Y:S01]  /*4410*/  LDCU UR30, c[0x0][0x374] ;  /* 0x00006e80ff1e77ac */ /* 0x000f220008000800 */
[----:B------:R-:W1:Y:S06]  /*4420*/  LDCU UR15, c[0x0][0xb0c] ;  /* 0x00016180ff0f77ac */ /* 0x000e6c0008000800 */
[----:B------:R-:W3:Y:S01]  /*4430*/  LDC.64 R2, c[0x0][0x888] ;  /* 0x00022200ff027b82 */ /* 0x000ee20000000a00 */
[----:B------:R-:W3:Y:S01]  /*4440*/  LDCU UR49, c[0x0][0xb20] ;  /* 0x00016400ff3177ac */ /* 0x000ee20008000800 */
[----:B------:R-:W3:Y:S06]  /*4450*/  LDCU UR4, c[0x0][0xb30] ;  /* 0x00016600ff0477ac */ /* 0x000eec0008000800 */
[----:B------:R-:W3:Y:S01]  /*4460*/  LDC.64 R4, c[0x0][0x890] ;  /* 0x00022400ff047b82 */ /* 0x000ee20000000a00 */
[----:B------:R-:W-:Y:S01]  /*4470*/  UMOV UR21, 0x400 ;  /* 0x0000040000157882 */ /* 0x000fe20000000000 */
[----:B--2---:R-:W-:-:S02]  /*4480*/  UIMAD.WIDE.U32 UR6, UR31, UR44, URZ ;  /* 0x0000002c1f0672a5 */ /* 0x004fc4000f8e00ff */
[----:B----4-:R-:W-:Y:S02]  /*4490*/  UIMAD.WIDE.U32 UR8, UR30, UR47, URZ ;  /* 0x0000002f1e0872a5 */ /* 0x010fe4000f8e00ff */
[----:B-1----:R-:W-:Y:S02]  /*44a0*/  ULEA UR21, UR10, UR21, 0x18 ;  /* 0x000000150a157291 */ /* 0x002fe4000f8ec0ff */
[----:B------:R-:W-:Y:S02]  /*44b0*/  UPLOP3.LUT UP3, UPT, UPT, UPT, UPT, 0x40, 0x4 ;  /* 0x000000000004789c */ /* 0x000fe40003f6e870 */
[----:B------:R-:W-:Y:S02]  /*44c0*/  UIADD3 UR37, UPT, UPT, UR21, 0xf8, URZ ;  /* 0x000000f815257890 */ /* 0x000fe4000fffe0ff */
[----:B------:R-:W-:Y:S02]  /*44d0*/  UIADD3 UR33, UPT, UPT, UR21, 0xe0, URZ ;  /* 0x000000e015217890 */ /* 0x000fe4000fffe0ff */
[----:B------:R-:W-:-:S02]  /*44e0*/  UIADD3 UR25, UPT, UPT, UR21, 0xe8, URZ ;  /* 0x000000e815197890 */ /* 0x000fc4000fffe0ff */
[----:B------:R-:W-:Y:S01]  /*44f0*/  UIADD3 UR17, UPT, UPT, UR21, 0xf0, URZ ;  /* 0x000000f015117890 */ /* 0x000fe2000fffe0ff */
[----:B------:R-:W-:Y:S01]  /*4500*/  UMOV UR6, UR7 ;  /* 0x0000000700067c82 */ /* 0x000fe20008000000 */
[----:B------:R-:W-:Y:S01]  /*4510*/  UMOV UR41, UR9 ;  /* 0x0000000900297c82 */ /* 0x000fe20008000000 */
[----:B------:R-:W-:Y:S02]  /*4520*/  UISETP.GE.AND UP0, UPT, UR42, 0x1, UPT ;  /* 0x000000012a00788c */ /* 0x000fe4000bf06270 */
[----:B------:R-:W-:Y:S01]  /*4530*/  UISETP.NE.AND UP4, UPT, UR42, 0x1, UPT ;  /* 0x000000012a00788c */ /* 0x000fe2000bf85270 */
[----:B------:R-:W1:Y:S01]  /*4540*/  LDCU.64 UR22, c[0x0][0xb28] ;  /* 0x00016500ff1677ac */ /* 0x000e620008000a00 */
[----:B------:R-:W-:Y:S02]  /*4550*/  UISETP.NE.AND UP6, UPT, UR15, 0x1, UPT ;  /* 0x000000010f00788c */ /* 0x000fe4000bfc5270 */
[----:B------:R-:W-:Y:S02]  /*4560*/  UISETP.NE.AND UP5, UPT, UR46, 0x1, UPT ;  /* 0x000000012e00788c */ /* 0x000fe4000bfa5270 */
[----:B------:R-:W-:-:S02]  /*4570*/  UPRMT UR37, UR10, 0x654, UR37 ;  /* 0x000006540a257896 */ /* 0x000fc40008000025 */
[----:B------:R-:W-:Y:S02]  /*4580*/  USHF.R.U32.HI UR43, URZ, UR45, UR6 ;  /* 0x0000002dff2b7299 */ /* 0x000fe40008011606 */
[----:B------:R-:W-:Y:S02]  /*4590*/  UPRMT UR40, UR10, 0x654, UR33 ;  /* 0x000006540a287896 */ /* 0x000fe40008000021 */
[----:B------:R-:W-:Y:S02]  /*45a0*/  UPRMT UR39, UR10, 0x654, UR25 ;  /* 0x000006540a277896 */ /* 0x000fe40008000019 */
[----:B------:R-:W-:Y:S02]  /*45b0*/  UPRMT UR38, UR10, 0x654, UR17 ;  /* 0x000006540a267896 */ /* 0x000fe40008000011 */
[----:B---3--:R-:W-:Y:S02]  /*45c0*/  USHF.R.U32.HI UR41, URZ, UR49, UR41 ;  /* 0x00000031ff297299 */ /* 0x008fe40008011629 */
[----:B------:R-:W-:-:S11]  /*45d0*/  UISETP.NE.AND UP2, UPT, UR4, 0x1, UPT ;  /* 0x000000010400788c */ /* 0x000fd6000bf45270 */
.L_x_94:
[C---:B------:R-:W-:Y:S02]  /*45e0*/  LEA R12, R14.reuse, UR21, 0x3 ;  /* 0x000000150e0c7c11 */ /* 0x040fe4000f8e18ff */
[----:B------:R-:W-:Y:S02]  /*45f0*/  SHF.L.U32 R9, R13, 0x1f, RZ ;  /* 0x0000001f0d097819 */ /* 0x000fe400000006ff */
[----:B------:R-:W-:Y:S02]  /*4600*/  LEA R10, R14, UR21, 0x4 ;  /* 0x000000150e0a7c11 */ /* 0x000fe4000f8e20ff */
[----:B--2---:R-:W2:Y:S02]  /*4610*/  SYNCS.PHASECHK.TRANS64.TRYWAIT P0, [R12+URZ+0x130], R9 ;  /* 0x000130090c0075a7 */ /* 0x004ea400080011ff */
[----:B--2---:R-:W-:Y:S05]  /*4620*/  @!P0 BRA `(.L_x_84) ;  /* 0x00000080004c8947 */ /* 0x004fea0003800000 */
.L_x_187:
[----:B--2---:R-:W2:Y:S01]  /*4630*/  LDS.128 R8, [R10+0x1a0] ;  /* 0x0001a0000a087984 */ /* 0x004ea20000000c00 */
[----:B------:R-:W-:Y:S01]  /*4640*/  UISETP.GE.AND UP0, UPT, UR42, 0x1, UPT ;  /* 0x000000012a00788c */ /* 0x000fe2000bf06270 */
[----:B------:R-:W-:Y:S01]  /*4650*/  @!PT LDS RZ, [RZ] ;  /* 0x00000000fffff984 */ /* 0x000fe20000000800 */
[----:B------:R-:W-:Y:S01]  /*4660*/  @!PT LDS RZ, [RZ] ;  /* 0x00000000fffff984 */ /* 0x000fe20000000800 */
[----:B------:R-:W-:Y:S01]  /*4670*/  @!PT LDS RZ, [RZ] ;  /* 0x00000000fffff984 */ /* 0x000fe20000000800 */
[----:B------:R-:W-:Y:S01]  /*4680*/  @!PT LDS RZ, [RZ] ;  /* 0x00000000fffff984 */ /* 0x000fe20000000800 */
[----:B------:R3:W-:Y:S06]  /*4690*/  MEMBAR.ALL.CTA ;  /* 0x0000000000007992 */ /* 0x0007ec0000008000 */
[----:B---3--:R-:W3:Y:S01]  /*46a0*/  FENCE.VIEW.ASYNC.S ;  /* 0x00000000000073c6 */ /* 0x008ee20000000000 */
[----:B--2---:R-:W-:Y:S11]  /*46b0*/  LOP3.LUT P0, RZ, R10, 0x1, RZ, 0xc0, !PT ;  /* 0x000000010aff7812 */ /* 0x004ff6000780c0ff */
[----:B------:R-:W-:Y:S02]  /*46c0*/  @!UPT UIADD3 URZ, UPT, UPT, URZ, URZ, URZ ;  /* 0x000000fffffff290 */ /* 0x000fe4000fffe0ff */
[----:B---3--:R-:W-:Y:S01]  /*46d0*/  VOTEU.ANY UP1, P0 ;  /* 0x0000000000ff7886 */ /* 0x008fe20000020100 */
[----:B------:R-:W-:Y:S11]  /*46e0*/  PLOP3.LUT P0, PT, PT, PT, UP1, 0x80, 0x8 ;  /* 0x000000000008781c */ /* 0x000ff60003f0f018 */
[----:B------:R-:W-:Y:S02]  /*46f0*/  @!UPT UIADD3 URZ, UPT, UPT, URZ, URZ, URZ ;  /* 0x000000fffffff290 */ /* 0x000fe4000fffe0ff */
[----:B------:R-:W-:Y:S02]  /*4700*/  @P0 SHF.R.U32.HI R0, RZ, 0x10, R9 ;  /* 0x00000010ff000819 */ /* 0x000fe40000011609 */
[----:B------:R-:W-:Y:S02]  /*4710*/  @P0 MOV R6, R8 ;  /* 0x0000000800060202 */ /* 0x000fe40000000f00 */
[----:B------:R-:W-:Y:S01]  /*4720*/  @P0 R2UR UR4, R0 ;  /* 0x00000000000402ca */ /* 0x000fe200000e0000 */
[----:B------:R-:W-:Y:S01]  /*4730*/  VIADD R0, R12, 0x140 ;  /* 0x000001400c007836 */ /* 0x000fe20000000000 */
[----:B------:R-:W-:Y:S02]  /*4740*/  @P0 LOP3.LUT R8, R9, 0xffff, RZ, 0xc0, !PT ;  /* 0x0000ffff09080812 */ /* 0x000fe400078ec0ff */
[----:B------:R-:W-:Y:S02]  /*4750*/  @P0 R2UR UR6, R6 ;  /* 0x00000000060602ca */ /* 0x000fe400000e0000 */
[----:B------:R-:W-:Y:S02]  /*4760*/  PRMT R0, RZ, 0x654, R0 ;  /* 0x00000654ff007816 */ /* 0x000fe40000000000 */
[----:B------:R-:W-:Y:S02]  /*4770*/  @P0 R2UR UR5, R8 ;  /* 0x00000000080502ca */ /* 0x000fe400000e0000 */
[----:B------:R2:W-:Y:S03]  /*4780*/  SYNCS.ARRIVE.TRANS64.RED.A1T0 RZ, [R0+URZ], RZ ;  /* 0x000000ff00ff79a7 */ /* 0x0005e600081004ff */
[----:B------:R-:W-:Y:S04]  /*4790*/  @UP1 UMOV UR29, UR4 ;  /* 0x00000004001d1c82 */ /* 0x000fe80008000000 */
[----:B------:R-:W-:Y:S04]  /*47a0*/  @UP1 UMOV UR14, UR6 ;  /* 0x00000006000e1c82 */ /* 0x000fe80008000000 */
[----:B------:R-:W-:Y:S01]  /*47b0*/  @UP1 UMOV UR13, UR5 ;  /* 0x00000005000d1c82 */ /* 0x000fe20008000000 */
[----:B------:R-:W-:Y:S05]  /*47c0*/  BRA.U !UP0, `(.L_x_85) ;  /* 0x0000000108a47547 */ /* 0x000fea000b800000 */
[----:B------:R-:W-:Y:S02]  /*47d0*/  UIMAD.WIDE.U32 UR18, UR13, UR47, URZ ;  /* 0x0000002f0d1272a5 */ /* 0x000fe4000f8e00ff */
[----:B------:R-:W-:Y:S02]  /*47e0*/  UIMAD.WIDE.U32 UR26, UR14, UR44, URZ ;  /* 0x0000002c0e1a72a5 */ /* 0x000fe4000f8e00ff */
[----:B------:R-:W-:Y:S02]  /*47f0*/  USEL UR4, UR30, UR41, !UP5 ;  /* 0x000000291e047287 */ /* 0x000fe4000e800000 */
[----:B------:R-:W-:Y:S02]  /*4800*/  USEL UR7, UR31, UR43, !UP6 ;  /* 0x0000002b1f077287 */ /* 0x000fe4000f000000 */
[----:B-1----:R-:W-:Y:S02]  /*4810*/  UIMAD.WIDE.U32 UR8, UR4, UR22, URZ ;  /* 0x00000016040872a5 */ /* 0x002fe4000f8e00ff */
[----:B------:R-:W-:Y:S01]  /*4820*/  UIMAD.WIDE.U32 UR10, UR7, UR22, URZ ;  /* 0x00000016070a72a5 */ /* 0x000fe2000f8e00ff */
[----:B------:R-:W-:Y:S02]  /*4830*/  UMOV UR5, UR19 ;  /* 0x0000001300057c82 */ /* 0x000fe40008000000 */
[----:B------:R-:W-:Y:S03]  /*4840*/  USHF.R.U32.HI UR6, URZ, UR49, UR5 ;  /* 0x00000031ff067299 */ /* 0x000fe60008011605 */
[----:B------:R-:W-:Y:S01]  /*4850*/  UMOV UR5, UR27 ;  /* 0x0000001b00057c82 */ /* 0x000fe20008000000 */
[----:B------:R-:W-:Y:S02]  /*4860*/  USEL UR6, UR13, UR6, !UP5 ;  /* 0x000000060d067287 */ /* 0x000fe4000e800000 */
[----:B------:R-:W-:Y:S03]  /*4870*/  USHF.R.U32.HI UR12, URZ, UR45, UR5 ;  /* 0x0000002dff0c7299 */ /* 0x000fe60008011605 */
[----:B------:R-:W-:Y:S02]  /*4880*/  UMOV UR5, UR9 ;  /* 0x0000000900057c82 */ /* 0x000fe40008000000 */
[----:B------:R-:W-:Y:S03]  /*4890*/  @UP4 USHF.R.U32.HI UR4, URZ, UR23, UR5 ;  /* 0x00000017ff044299 */ /* 0x000fe60008011605 */
[----:B------:R-:W-:Y:S01]  /*48a0*/  UMOV UR5, UR11 ;  /* 0x0000000b00057c82 */ /* 0x000fe20008000000 */
[----:B------:R-:W-:Y:S02]  /*48b0*/  UIMAD UR4, UR42, UR4, URZ ;  /* 0x000000042a0472a4 */ /* 0x000fe4000f8e02ff */
[----:B------:R-:W-:Y:S02]  /*48c0*/  @UP4 USHF.R.U32.HI UR7, URZ, UR23, UR5 ;  /* 0x00000017ff074299 */ /* 0x000fe40008011605 */
[----:B------:R-:W-:Y:S02]  /*48d0*/  UIMAD.WIDE.U32 UR10, UR6, UR22, URZ ;  /* 0x00000016060a72a5 */ /* 0x000fe4000f8e00ff */
[----:B------:R-:W-:Y:S02]  /*48e0*/  USEL UR5, UR14, UR12, !UP6 ;  /* 0x0000000c0e057287 */ /* 0x000fe4000f000000 */
[----:B------:R-:W-:Y:S02]  /*48f0*/  UIMAD UR8, UR42, UR7, URZ ;  /* 0x000000072a0872a4 */ /* 0x000fe4000f8e02ff */
[----:B------:R-:W-:Y:S03]  /*4900*/  UISETP.GE.AND UP0, UPT, UR6, UR4, UPT ;  /* 0x000000040600728c */ /* 0x000fe6000bf06270 */
[----:B------:R-:W-:Y:S01]  /*4910*/  UMOV UR4, UR11 ;  /* 0x0000000b00047c82 */ /* 0x000fe20008000000 */
[----:B------:R-:W-:Y:S02]  /*4920*/  UISETP.GE.OR UP0, UPT, UR5, UR8, UP0 ;  /* 0x000000080500728c */ /* 0x000fe40008706670 */
[----:B------:R-:W-:Y:S02]  /*4930*/  USHF.R.U32.HI UR4, URZ, UR23, UR4 ;  /* 0x00000017ff047299 */ /* 0x000fe40008011604 */
[----:B------:R-:W-:Y:S02]  /*4940*/  UIMAD.WIDE.U32 UR8, UR5, UR22, URZ ;  /* 0x00000016050872a5 */ /* 0x000fe4000f8e00ff */
[----:B------:R-:W-:Y:S04]  /*4950*/  USEL UR10, UR6, UR4, !UP4 ;  /* 0x00000004060a7287 */ /* 0x000fe8000e000000 */
[----:B------:R-:W-:Y:S01]  /*4960*/  UIADD3 UR11, UPT, UPT, -UR10, URZ, URZ ;  /* 0x000000ff0a0b7290 */ /* 0x000fe2000fffe1ff */
[----:B------:R-:W-:Y:S02]  /*4970*/  @!UP0 UMOV UR4, UR9 ;  /* 0x0000000900048c82 */ /* 0x000fe40008000000 */
[----:B------:R-:W-:Y:S02]  /*4980*/  @!UP0 USHF.R.U32.HI UR4, URZ, UR23, UR4 ;  /* 0x00000017ff048299 */ /* 0x000fe40008011604 */
[----:B------:R-:W-:Y:S02]  /*4990*/  UIMAD UR8, UR42, UR11, UR6 ;  /* 0x0000000b2a0872a4 */ /* 0x000fe4000f8e0206 */
[----:B------:R-:W-:Y:S04]  /*49a0*/  @!UP0 USEL UR4, UR5, UR4, !UP4 ;  /* 0x0000000405048287 */ /* 0x000fe8000e000000 */
[----:B------:R-:W-:Y:S02]  /*49b0*/  @!UP0 UIMAD UR8, UR7, UR8, UR4 ;  /* 0x00000008070882a4 */ /* 0x000fe4000f8e0204 */
[----:B------:R-:W-:Y:S02]  /*49c0*/  @!UP0 UIADD3 UR9, UPT, UPT, UR10, -UR4, URZ ;  /* 0x800000040a098290 */ /* 0x000fe4000fffe0ff */
[----:B------:R-:W-:Y:S02]  /*49d0*/  UIADD3 UR4, UPT, UPT, -UR5, URZ, URZ ;  /* 0x000000ff05047290 */ /* 0x000fe4000fffe1ff */
[----:B------:R-:W-:Y:S02]  /*49e0*/  UIADD3 UR7, UPT, UPT, -UR6, URZ, URZ ;  /* 0x000000ff06077290 */ /* 0x000fe4000fffe1ff */
[----:B------:R-:W-:Y:S02]  /*49f0*/  @!UP0 UIMAD UR6, UR9, UR42, UR5 ;  /* 0x0000002a090682a4 */ /* 0x000fe4000f8e0205 */
[----:B------:R-:W-:Y:S02]  /*4a00*/  UIMAD UR14, UR15, UR4, UR14 ;  /* 0x000000040f0e72a4 */ /* 0x000fe4000f8e020e */
[----:B------:R-:W-:Y:S01]  /*4a10*/  UIMAD UR13, UR46, UR7, UR13 ;  /* 0x000000072e0d72a4 */ /* 0x000fe2000f8e020d */
[----:B------:R-:W-:Y:S02]  /*4a20*/  @!UP0 UMOV UR5, UR8 ;  /* 0x0000000800058c82 */ /* 0x000fe40008000000 */
[----:B------:R-:W-:Y:S02]  /*4a30*/  UIMAD UR14, UR5, UR15, UR14 ;  /* 0x0000000f050e72a4 */ /* 0x000fe4000f8e020e */
[----:B------:R-:W-:Y:S11]  /*4a40*/  UIMAD UR13, UR6, UR46, UR13 ;  /* 0x0000002e060d72a4 */ /* 0x000ff6000f8e020d */
[----:B------:R-:W-:Y:S01]  /*4a50*/  @!UPT UIADD3 URZ, UPT, UPT, URZ, URZ, URZ ;  /* 0x000000fffffff290 */ /* 0x000fe2000fffe0ff */
.L_x_85:
[----:B------:R-:W3:Y:S01]  /*4a60*/  @!UP2 LDCU.128 UR8, c[0x0][0xb10] ;  /* 0x00016200ff08a7ac */ /* 0x000ee20008000c00 */
[C---:B------:R-:W-:Y:S02]  /*4a70*/  ISETP.NE.U32.AND P1, PT, R4.reuse, RZ, PT ;  /* 0x000000ff0400720c */ /* 0x040fe40003f25070 */
[----:B------:R-:W-:Y:S02]  /*4a80*/  ISETP.NE.U32.AND P0, PT, R4, RZ, PT ;  /* 0x000000ff0400720c */ /* 0x000fe40003f05070 */
[C---:B------:R-:W-:Y:S02]  /*4a90*/  ISETP.NE.AND.EX P1, PT, R5.reuse, RZ, PT, P1 ;  /* 0x000000ff0500720c */ /* 0x040fe40003f25310 */
[----:B------:R-:W-:Y:S01]  /*4aa0*/  ISETP.NE.AND.EX P0, PT, R5, RZ, PT, P0 ;  /* 0x000000ff0500720c */ /* 0x000fe20003f05300 */
[----:B------:R-:W4:Y:S01]  /*4ab0*/  @!UP2 LDCU UR5, c[0x0][0xb0c] ;  /* 0x00016180ff05a7ac */ /* 0x000f220008000800 */
[----:B------:R-:W-:Y:S01]  /*4ac0*/  SHF.L.U32 R9, R15, 0x1f, RZ ;  /* 0x0000001f0f097819 */ /* 0x000fe200000006ff */
[----:B------:R-:W-:Y:S02]  /*4ad0*/  USHF.L.U32 UR35, UR16, 0x7, URZ ;  /* 0x0000000710237899 */ /* 0x000fe400080006ff */
[----:B------:R-:W-:Y:S02]  /*4ae0*/  USHF.L.U32 UR34, UR20, 0x8, URZ ;  /* 0x0000000814227899 */ /* 0x000fe400080006ff */
[----:B---3--:R-:W-:Y:S07]  /*4af0*/  UIMAD.WIDE.U32 UR6, UR14, UR8, URZ ;  /* 0x000000080e0672a5 */ /* 0x008fee000f8e00ff */
[----:B------:R-:W-:Y:S01]  /*4b00*/  @!UP2 UMOV UR4, UR7 ;  /* 0x000000070004ac82 */ /* 0x000fe20008000000 */
[----:B----4-:R-:W-:Y:S02]  /*4b10*/  @!UP2 UISETP.NE.AND UP0, UPT, UR5, 0x1, UPT ;  /* 0x000000010500a88c */ /* 0x010fe4000bf05270 */
[----:B------:R-:W-:Y:S02]  /*4b20*/  @!UP2 USHF.R.U32.HI UR4, URZ, UR9, UR4 ;  /* 0x00000009ff04a299 */ /* 0x000fe40008011604 */
[----:B------:R-:W-:Y:S02]  /*4b30*/  UIMAD.WIDE.U32 UR6, UR13, UR11, URZ ;  /* 0x0000000b0d0672a5 */ /* 0x000fe4000f8e00ff */
[----:B------:R-:W-:Y:S02]  /*4b40*/  @!UP2 USEL UR8, UR14, UR4, !UP0 ;  /* 0x000000040e08a287 */ /* 0x000fe4000c000000 */
[----:B------:R-:W-:Y:S03]  /*4b50*/  @!UP2 UISETP.NE.AND UP0, UPT, UR10, 0x1, UPT ;  /* 0x000000010a00a88c */ /* 0x000fe6000bf05270 */
[----:B------:R-:W-:Y:S02]  /*4b60*/  @!UP2 UMOV UR6, UR7 ;  /* 0x000000070006ac82 */ /* 0x000fe40008000000 */
[----:B------:R-:W3:Y:S02]  /*4b70*/  @!UP2 LDCU UR4, c[0x0][0xb20] ;  /* 0x00016400ff04a7ac */ /* 0x000ee40008000800 */
[----:B---3--:R-:W-:Y:S04]  /*4b80*/  @!UP2 USHF.R.U32.HI UR6, URZ, UR4, UR6 ;  /* 0x00000004ff06a299 */ /* 0x008fe80008011606 */
[----:B------:R-:W-:Y:S04]  /*4b90*/  @!UP2 USEL UR6, UR13, UR6, !UP0 ;  /* 0x000000060d06a287 */ /* 0x000fe8000c000000 */
[----:B------:R-:W-:Y:S02]  /*4ba0*/  @!UP2 UIADD3 UR4, UPT, UPT, -UR8, UR6, URZ ;  /* 0x000000060804a290 */ /* 0x000fe4000fffe1ff */
[----:B------:R-:W-:Y:S02]  /*4bb0*/  @!UP2 UIADD3 UR6, UPT, UPT, UR8, -UR6, URZ ;  /* 0x800000060806a290 */ /* 0x000fe4000fffe0ff */
[----:B------:R-:W-:Y:S02]  /*4bc0*/  @!UP2 UIMAD UR14, UR4, UR5, UR14 ;  /* 0x00000005040ea2a4 */ /* 0x000fe4000f8e020e */
[----:B------:R-:W-:Y:S01]  /*4bd0*/  @!UP2 UIMAD UR13, UR6, UR10, UR13 ;  /* 0x0000000a060da2a4 */ /* 0x000fe2000f8e020d */
[----:B------:R-:W-:Y:S11]  /*4be0*/  BRA.U UP3, `(.L_x_86) ;  /* 0x0000000103107547 */ /* 0x000ff6000b800000 */
[----:B--2---:R-:W-:Y:S04]  /*4bf0*/  MOV R0, UR48 ;  /* 0x0000003000007c02 */ /* 0x004fe80008000f00 */
[----:B------:R-:W-:Y:S04]  /*4c00*/  SHF.L.U32 R11, R0, 0x1f, RZ ;  /* 0x0000001f000b7819 */ /* 0x000fe800000006ff */
[----:B------:R-:W2:Y:S02]  /*4c10*/  SYNCS.PHASECHK.TRANS64.TRYWAIT P2, [UR21+0x128], R11 ;  /* 0x0001280bff0075a7 */ /* 0x000ea40008041115 */
[----:B--2---:R-:W-:Y:S05]  /*4c20*/  @!P2 BRA `(.L_x_87) ;  /* 0x0000007800e0a947 */ /* 0x004fea0003800000 */
.L_x_86:
[----:B------:R-:W-:Y:S05]  /*4c30*/  @!P1 BRA `(.L_x_88) ;  /* 0x0000000000309947 */ /* 0x000fea0003800000 */
[----:B------:R-:W-:Y:S01]  /*4c40*/  ISETP.NE.U32.AND P1, PT, R2, RZ, PT ;  /* 0x000000ff0200720c */ /* 0x000fe20003f25070 */
[----:B------:R-:W3:Y:S01]  /*4c50*/  LDCU.64 UR4, c[0x0][0x358] ;  /* 0x00006b00ff0477ac */ /* 0x000ee20008000a00 */
[----:B------:R-:W-:Y:S02]  /*4c60*/  IMAD.MOV.U32 R158, RZ, RZ, 0x1 ;  /* 0x00000001ff9e7424 */ /* 0x000fe400078e00ff */
[----:B------:R-:W-:Y:S11]  /*4c70*/  ISETP.NE.AND.EX P1, PT, R3, RZ, PT, P1 ;  /* 0x000000ff0300720c */ /* 0x000ff60003f25310 */
[----:B------:R-:W-:Y:S02]  /*4c80*/  @!UPT UIADD3 URZ, UPT, UPT, URZ, URZ, URZ ;  /* 0x000000fffffff290 */ /* 0x000fe4000fffe0ff */
[----:B--2---:R-:W2:Y:S01]  /*4c90*/  @P1 LDC.64 R10, c[0x0][0x888] ;  /* 0x00022200ff0a1b82 */ /* 0x004ea20000000a00 */
[----:B------:R-:W-:Y:S04]  /*4ca0*/  @P1 IMAD R0, R4, UR36, RZ ;  /* 0x0000002404001c24 */ /* 0x000fe8000f8e02ff */
[----:B--2---:R-:W-:Y:S04]  /*4cb0*/  @P1 IMAD.WIDE R10, R0, 0x4, R10 ;  /* 0x00000004000a1825 */ /* 0x004fe800078e020a */
[----:B------:R-:W-:Y:S01]  /*4cc0*/  HFMA2 R0, -RZ, RZ, 0, 5.9604644775390625e-08 ;  /* 0x00000001ff007431 */ /* 0x000fe200000001ff */
[----:B---3-5:R3:W5:Y:S04]  /*4cd0*/  @P1 LDG.E R73, desc[UR4][R10.64] ;  /* 0x000000040a491981 */ /* 0x028768000c1e1900 */
[----:B------:R-:W-:Y:S01]  /*4ce0*/  @!P1 PRMT R158, R0, 0x7610, R158 ;  /* 0x00007610009e9816 */ /* 0x000fe2000000009e */
[----:B---3--:R-:W4:Y:S06]  /*4cf0*/  @!P1 LDC R73, c[0x0][0x880] ;  /* 0x00022000ff499b82 */ /* 0x008f2c0000000800 */
.L_x_88:
[----:B----45:R-:W-:Y:S01]  /*4d00*/  @!P0 FSETP.EQ.AND P1, PT, R73, RZ, PT ;  /* 0x000000ff4900820b */ /* 0x030fe20003f22000 */
[----:B------:R-:W-:Y:S01]  /*4d10*/  @!UPT UIADD3 URZ, UPT, UPT, URZ, URZ, URZ ;  /* 0x000000fffffff290 */ /* 0x000fe2000fffe0ff */
[----:B------:R-:W-:Y:S11]  /*4d20*/  @!P0 BRA `(.L_x_89) ;  /* 0x0000000000188947 */ /* 0x000ff60003800000 */
[----:B------:R-:W-:Y:S02]  /*4d30*/  LOP3.LUT P0, RZ, R158, 0xff, RZ, 0xc0, !PT ;  /* 0x000000ff9eff7812 */ /* 0x000fe4000780c0ff */
[----:B------:R-:W-:Y:S04]  /*4d40*/  ISETP.NE.U32.AND P1, PT, R2, RZ, PT ;  /* 0x000000ff0200720c */ /* 0x000fe80003f25070 */
[----:B------:R-:W-:Y:S04]  /*4d50*/  ISETP.NE.AND.EX P1, PT, R3, RZ, PT, P1 ;  /* 0x000000ff0300720c */ /* 0x000fe80003f25310 */
[----:B------:R-:W-:Y:S03]  /*4d60*/  PLOP3.LUT P1, PT, P1, PT, PT, 0x8, 0x80 ;  /* 0x000000000080781c */ /* 0x000fe60000f2e170 */
[----:B------:R-:W-:Y:S11]  /*4d70*/  @P0 FSETP.EQ.AND P1, PT, R73, RZ, PT ;  /* 0x000000ff4900020b */ /* 0x000ff60003f22000 */
[----:B------:R-:W-:Y:S02]  /*4d80*/  @!UPT UIADD3 URZ, UPT, UPT, URZ, URZ, URZ ;  /* 0x000000fffffff290 */ /* 0x000fe4000fffe0ff */
.L_x_89:
[----:B------:R-:W3:Y:S01]  /*4d90*/  SYNCS.PHASECHK.TRANS64.TRYWAIT P2, [UR21+0x100], R9 ;  /* 0x00010009ff0075a7 */ /* 0x000ee20008041115 */
[----:B------:R-:W-:Y:S04]  /*4da0*/  ELECT P0, URZ, PT ;  /* 0x0000000000ff782f */ /* 0x000fe80003800000 */
[----:B------:R-:W-:Y:S11]  /*4db0*/  PLOP3.LUT P1, PT, P1, P0, PT, 0xf2, 0x2f ;  /* 0x00000000002f781c */ /* 0x000ff60000f21e72 */
[----:B------:R-:W-:Y:S02]  /*4dc0*/  @!UPT UIADD3 URZ, UPT, UPT, URZ, URZ, URZ ;  /* 0x000000fffffff290 */ /* 0x000fe4000fffe0ff */
[----:B------:R-:W-:Y:S05]  /*4dd0*/  @!P1 IADD3 R8, P0, PT, R16, 0x580, RZ ;  /* 0x0000058010089810 */ /* 0x000fea0007f1e0ff */
[----:B------:R-:W-:Y:S01]  /*4de0*/  @!P1 IMAD.X R6, RZ, RZ, R17, P0 ;  /* 0x000000ffff069224 */ /* 0x000fe200000e0611 */
[----:B---3--:R-:W-:Y:S07]  /*4df0*/  @!P2 BRA `(.L_x_90) ;  /* 0x000000780084a947 */ /* 0x008fee0003800000 */
.L_x_190:
[----:B------:R-:W-:Y:S01]  /*4e00*/  @!P1 R2UR UR5, R8 ;  /* 0x00000000080592ca */ /* 0x000fe200000e0000 */
[----:B------:R-:W-:Y:S01]  /*4e10*/  VOTEU.ALL UP0, P1 ;  /* 0x0000000000ff7886 */ /* 0x000fe20000800000 */
[----:B------:R-:W-:Y:S01]  /*4e20*/  @!P1 R2UR UR4, R6 ;  /* 0x00000000060492ca */ /* 0x000fe200000e0000 */
[----:B--2---:R-:W-:Y:S01]  /*4e30*/  @!P1 IMAD.MOV.U32 R0, RZ, RZ, 0x2000 ;  /* 0x00002000ff009424 */ /* 0x004fe200078e00ff */
[----:B------:R-:W-:Y:S01]  /*4e40*/  UMOV UR6, 0x0 ;  /* 0x0000000000067882 */ /* 0x000fe20000000000 */
[----:B------:R-:W-:Y:S01]  /*4e50*/  UMOV UR7, 0x10000000 ;  /* 0x1000000000077882 */ /* 0x000fe20000000000 */
[----:B------:R-:W-:Y:S01]  /*4e60*/  @!UP0 UIADD3 UR32, UPT, UPT, UR21, 0x200, URZ ;  /* 0x0000020015208890 */ /* 0x000fe2000fffe0ff */
[----:B------:R-:W-:Y:S01]  /*4e70*/  @!P1 IADD3 R8, P0, PT, R16, 0x580, RZ ;  /* 0x0000058010089810 */ /* 0x000fe20007f1e0ff */
[----:B------:R-:W-:Y:S04]  /*4e80*/  VOTEU.ALL UP0, P1 ;  /* 0x0000000000ff7886 */ /* 0x000fe80000800000 */
[----:B------:R-:W-:Y:S02]  /*4e90*/  @!P1 IMAD.X R6, RZ, RZ, R17, P0 ;  /* 0x000000ffff069224 */ /* 0x000fe400000e0611 */
[----:B------:R-:W-:Y:S02]  /*4ea0*/  IMAD.U32 R10, RZ, RZ, UR5 ;  /* 0x00000005ff0a7e24 */ /* 0x000fe4000f8e00ff */
[----:B------:R-:W-:Y:S03]  /*4eb0*/  IMAD.U32 R11, RZ, RZ, UR4 ;  /* 0x00000004ff0b7e24 */ /* 0x000fe6000f8e00ff */
[----:B------:R-:W-:Y:S02]  /*4ec0*/  @!P1 R2UR UR4, R10 ;  /* 0x000000000a0492ca */ /* 0x000fe400000e0000 */
[----:B------:R-:W-:Y:S11]  /*4ed0*/  @!P1 R2UR UR5, R11 ;  /* 0x000000000b0592ca */ /* 0x000ff600000e0000 */
[----:B------:R-:W-:Y:S02]  /*4ee0*/  @!UPT UIADD3 URZ, UPT, UPT, URZ, URZ, URZ ;  /* 0x000000fffffff290 */ /* 0x000fe4000fffe0ff */
[----:B------:R2:W-:Y:S01]  /*4ef0*/  @!UP0 UTMALDG.3D [UR32], [UR4], desc[UR6] ;  /* 0x00000620040085b4 */ /* 0x0005e20008011000 */
[----:B------:R2:W-:Y:S01]  /*4f00*/  @!P1 SYNCS.ARRIVE.TRANS64.RED.A0TR RZ, [UR21+0xe0], R0 ;  /* 0x0000e000ffff99a7 */ /* 0x0005e20008300415 */
[----:B------:R-:W-:Y:S01]  /*4f10*/  SYNCS.ARRIVE.TRANS64.RED.A1T0 RZ, [UR40], RZ ;  /* 0x000000ffffff79a7 */ /* 0x000fe20008100428 */
[----:B------:R-:W3:Y:S02]  /*4f20*/  SYNCS.PHASECHK.TRANS64.TRYWAIT P2, [UR21+0x108], R9 ;  /* 0x00010809ff0075a7 */ /* 0x000ee40008041115 */
[----:B--23--:R-:W-:Y:S05]  /*4f30*/  @!P2 BRA `(.L_x_91) ;  /* 0x00000078004ca947 */ /* 0x00cfea0003800000 */
.L_x_192:
        /* <DEDUP_REMOVED lines=8> */
[----:B------:R-:W-:Y:S01]  /*4fc0*/  @!UP0 UIADD3 UR24, UPT, UPT, UR21, 0x2200, URZ ;  /* 0x0000220015188890 */ /* 0x000fe2000fffe0ff */
[----:B------:R-:W-:Y:S01]  /*4fd0*/  VOTEU.ALL UP0, P1 ;  /* 0x0000000000ff7886 */ /* 0x000fe20000800000 */
[----:B------:R-:W-:Y:S01]  /*4fe0*/  UMOV UR27, UR35 ;  /* 0x00000023001b7c82 */ /* 0x000fe20008000000 */
[----:B------:R-:W-:Y:S02]  /*4ff0*/  UMOV UR28, UR36 ;  /* 0x00000024001c7c82 */ /* 0x000fe40008000000 */
[----:B------:R-:W-:Y:S02]  /*5000*/  IMAD.U32 R10, RZ, RZ, UR5 ;  /* 0x00000005ff0a7e24 */ /* 0x000fe4000f8e00ff */
[----:B------:R-:W-:Y:S02]  /*5010*/  IMAD.U32 R11, RZ, RZ, UR4 ;  /* 0x00000004ff0b7e24 */ /* 0x000fe4000f8e00ff */
[----:B------:R-:W-:Y:S01]  /*5020*/  @!P1 IMAD.X R6, RZ, RZ, R17, P0 ;  /* 0x000000ffff069224 */ /* 0x000fe200000e0611 */
        /* <DEDUP_REMOVED lines=8> */
.L_x_194:
[----:B------:R-:W-:Y:S01]  /*50b0*/  @!P1 R2UR UR5, R8 ;  /* 0x00000000080592ca */ /* 0x000fe200000e0000 */
[----:B------:R-:W-:Y:S01]  /*50c0*/  VOTEU.ALL UP0, P1 ;  /* 0x0000000000ff7886 */ /* 0x000fe20000800000 */
[----:B------:R-:W-:Y:S01]  /*50d0*/  @!P1 R2UR UR4, R6 ;  /* 0x00000000060492ca */ /* 0x000fe200000e0000 */
[----:B--2---:R-:W-:Y:S01]  /*50e0*/  @!P1 IMAD.MOV.U32 R0, RZ, RZ, 0x2000 ;  /* 0x00002000ff009424 */ /* 0x004fe200078e00ff */
[----:B------:R-:W-:Y:S01]  /*50f0*/  UMOV UR6, 0x0 ;  /* 0x0000000000067882 */ /* 0x000fe20000000000 */
[----:B------:R-:W-:Y:S01]  /*5100*/  UMOV UR7, 0x10000000 ;  /* 0x1000000000077882 */ /* 0x000fe20000000000 */
[----:B------:R-:W-:Y:S01]  /*5110*/  @!UP0 UIADD3 UR18, UPT, UPT, UR34, 0x80, URZ ;  /* 0x0000008022128890 */ /* 0x000fe2000fffe0ff */
[----:B------:R-:W-:Y:S01]  /*5120*/  VIADD R14, R14, 0x1 ;  /* 0x000000010e0e7836 */ /* 0x000fe20000000000 */
[----:B------:R-:W-:Y:S01]  /*5130*/  @!UP0 UIADD3 UR16, UPT, UPT, UR21, 0x4200, URZ ;  /* 0x0000420015108890 */ /* 0x000fe2000fffe0ff */
[----:B------:R-:W-:Y:S01]  /*5140*/  VOTEU.ALL UP0, P1 ;  /* 0x0000000000ff7886 */ /* 0x000fe20000800000 */
[----:B------:R-:W-:Y:S01]  /*5150*/  UMOV UR19, UR35 ;  /* 0x0000002300137c82 */ /* 0x000fe20008000000 */
[----:B------:R-:W-:Y:S02]  /*5160*/  UMOV UR20, UR36 ;  /* 0x0000002400147c82 */ /* 0x000fe40008000000 */
        /* <DEDUP_REMOVED lines=10> */
.L_x_196:
[----:B------:R-:W-:Y:S01]  /*5210*/  @!P1 IADD3 R6, P0, PT, R16, 0x580, RZ ;  /* 0x0000058010069810 */ /* 0x000fe20007f1e0ff */
[----:B------:R-:W-:Y:S01]  /*5220*/  VOTEU.ALL UP0, P1 ;  /* 0x0000000000ff7886 */ /* 0x000fe20000800000 */
[----:B------:R-:W-:Y:S01]  /*5230*/  UMOV UR6, 0x0 ;  /* 0x0000000000067882 */ /* 0x000fe20000000000 */
[----:B------:R-:W-:Y:S01]  /*5240*/  UMOV UR7, 0x10000000 ;  /* 0x1000000000077882 */ /* 0x000fe20000000000 */
[----:B------:R-:W-:Y:S01]  /*5250*/  @!P1 R2UR UR5, R6 ;  /* 0x00000000060592ca */ /* 0x000fe200000e0000 */
[----:B--2---:R-:W-:Y:S01]  /*5260*/  @!P1 IMAD.X R0, RZ, RZ, R17, P0 ;  /* 0x000000ffff009224 */ /* 0x004fe200000e0611 */
[----:B------:R-:W-:Y:S01]  /*5270*/  @!UP0 UIADD3 UR10, UPT, UPT, UR34, 0xc0, URZ ;  /* 0x000000c0220a8890 */ /* 0x000fe2000fffe0ff */
[----:B------:R-:W-:Y:S01]  /*5280*/  R2UR UR16, R160 ;  /* 0x00000000a01072ca */ /* 0x000fe200000e0000 */
[----:B------:R-:W-:Y:S01]  /*5290*/  @!UP0 UIADD3 UR8, UPT, UPT, UR21, 0x6200, URZ ;  /* 0x0000620015088890 */ /* 0x000fe2000fffe0ff */
[----:B------:R-:W-:Y:S01]  /*52a0*/  ISETP.NE.AND P0, PT, R14, 0x2, PT ;  /* 0x000000020e00780c */ /* 0x000fe20003f05270 */
[----:B------:R-:W-:Y:S01]  /*52b0*/  @!UP0 UIADD3 UR9, UPT, UPT, UR21, 0xf8, URZ ;  /* 0x000000f815098890 */ /* 0x000fe2000fffe0ff */
[----:B------:R-:W-:Y:S01]  /*52c0*/  @!P1 R2UR UR4, R0 ;  /* 0x00000000000492ca */ /* 0x000fe200000e0000 */
[----:B------:R-:W-:Y:S01]  /*52d0*/  VOTEU.ALL UP0, P1 ;  /* 0x0000000000ff7886 */ /* 0x000fe20000800000 */
[----:B------:R-:W-:Y:S01]  /*52e0*/  UMOV UR11, UR35 ;  /* 0x00000023000b7c82 */ /* 0x000fe20008000000 */
[----:B------:R-:W-:Y:S01]  /*52f0*/  UMOV UR12, UR36 ;  /* 0x00000024000c7c82 */ /* 0x000fe20008000000 */
[----:B------:R-:W-:Y:S01]  /*5300*/  SEL R0, RZ, 0x1, P0 ;  /* 0x00000001ff007807 */ /* 0x000fe20000000000 */
[----:B------:R-:W-:Y:S01]  /*5310*/  UIADD3 UR20, UPT, UPT, UR13, UR59, URZ ;  /* 0x0000003b0d147290 */ /* 0x000fe2000fffe0ff */
[----:B------:R-:W-:Y:S01]  /*5320*/  IMAD.U32 R8, RZ, RZ, UR5 ;  /* 0x00000005ff087e24 */ /* 0x000fe2000f8e00ff */
[----:B------:R-:W-:Y:S01]  /*5330*/  LOP3.LUT R15, R15, 0x1, RZ, 0x3c, !PT ;  /* 0x000000010f0f7812 */ /* 0x000fe200078e3cff */
[----:B------:R-:W-:Y:S01]  /*5340*/  UPLOP3.LUT UP3, UPT, UPT, UPT, UPT, 0x80, 0x8 ;  /* 0x000000000008789c */ /* 0x000fe20003f6f070 */
[----:B------:R-:W-:Y:S01]  /*5350*/  LOP3.LUT R13, R13, R0, RZ, 0x3c, !PT ;  /* 0x000000000d0d7212 */ /* 0x000fe200078e3cff */
[----:B------:R-:W-:Y:S01]  /*5360*/  UIADD3 UR16, UPT, UPT, UR14, UR16, URZ ;  /* 0x000000100e107290 */ /* 0x000fe2000fffe0ff */
[----:B------:R-:W-:Y:S01]  /*5370*/  SEL R14, R14, RZ, P0 ;  /* 0x000000ff0e0e7207 */ /* 0x000fe20000000000 */
[----:B------:R-:W-:Y:S01]  /*5380*/  UMOV UR36, UR29 ;  /* 0x0000001d00247c82 */ /* 0x000fe20008000000 */
[----:B------:R-:W-:Y:S01]  /*5390*/  IMAD.U32 R9, RZ, RZ, UR4 ;  /* 0x00000004ff097e24 */ /* 0x000fe2000f8e00ff */
[----:B------:R-:W-:Y:S04]  /*53a0*/  @!P1 R2UR UR4, R8 ;  /* 0x00000000080492ca */ /* 0x000fe800000e0000 */
[----:B------:R-:W-:Y:S11]  /*53b0*/  @!P1 R2UR UR5, R9 ;  /* 0x00000000090592ca */ /* 0x000ff600000e0000 */
[----:B------:R-:W-:Y:S02]  /*53c0*/  @!UPT UIADD3 URZ, UPT, UPT, URZ, URZ, URZ ;  /* 0x000000fffffff290 */ /* 0x000fe4000fffe0ff */
[----:B------:R2:W-:Y:S01]  /*53d0*/  @!UP0 UTMALDG.3D [UR8], [UR4], desc[UR6] ;  /* 0x00000608040085b4 */ /* 0x0005e20008011000 */
[----:B------:R2:W-:Y:S01]  /*53e0*/  @!P1 SYNCS.ARRIVE.TRANS64.RED.A0TR RZ, [UR21+0xf8], R7 ;  /* 0x0000f807ffff99a7 */ /* 0x0005e20008300415 */
[----:B------:R-:W-:Y:S01]  /*53f0*/  SYNCS.ARRIVE.TRANS64.RED.A1T0 RZ, [UR37], RZ ;  /* 0x000000ffffff79a7 */ /* 0x000fe20008100425 */
[----:B------:R-:W-:Y:S05]  /*5400*/  BRA.U UP1, `(.L_x_94) ;  /* 0xfffffff101747547 */ /* 0x000fea000b83ffff */
[----:B------:R-:W-:-:S04]  /*5410*/  SHF.L.U32 R3, R15, 0x1f, RZ ;  /* 0x0000001f0f037819 */ /* 0x000fc800000006ff */
[----:B------:R-:W3:Y:S02]  /*5420*/  SYNCS.PHASECHK.TRANS64.TRYWAIT P0, [UR21+0x100], R3 ;  /* 0x00010003ff0075a7 */ /* 0x000ee40008001115 */
[----:B---3--:R-:W-:Y:S05]  /*5430*/  @!P0 BRA `(.L_x_95) ;  /* 0x0000007400548947 */ /* 0x008fea0003800000 */
.L_x_198:
[----:B------:R-:W4:Y:S02]  /*5440*/  SYNCS.PHASECHK.TRANS64.TRYWAIT P0, [UR21+0x108], R3 ;  /* 0x00010803ff0075a7 */ /* 0x000f240008001115 */
[----:B----4-:R-:W-:Y:S05]  /*5450*/  @!P0 BRA `(.L_x_96) ;  /* 0x0000007400648947 */ /* 0x010fea0003800000 */
.L_x_200:
[----:B------:R-:W4:Y:S02]  /*5460*/  SYNCS.PHASECHK.TRANS64.TRYWAIT P0, [UR21+0x110], R3 ;  /* 0x00011003ff0075a7 */ /* 0x000f240008001115 */
[----:B----4-:R-:W-:Y:S05]  /*5470*/  @!P0 BRA `(.L_x_97) ;  /* 0x0000007400748947 */ /* 0x010fea0003800000 */
.L_x_202:
[----:B---3--:R-:W-:-:S07]  /*5480*/  MOV R0, UR21 ;  /* 0x0000001500007c02 */ /* 0x008fce0008000f00 */
.L_x_98:
[----:B---3--:R-:W-:-:S04]  /*5490*/  SHF.L.U32 R3, R15, 0x1f, RZ ;  /* 0x0000001f0f037819 */ /* 0x008fc800000006ff */
[----:B------:R3:W4:Y:S03]  /*54a0*/  SYNCS.PHASECHK.TRANS64.TRYWAIT P0, [R0+URZ+0x118], R3 ;  /* 0x00011803000075a7 */ /* 0x00072600080011ff */
[----:B----4-:R-:W-:Y:S05]  /*54b0*/  @!P0 NANOSLEEP.SYNCS 0x989680 ;  /* 0x009896800000895d */ /* 0x010fea0003900000 */
[----:B------:R-:W4:Y:S02]  /*54c0*/  @!P0 SYNCS.PHASECHK.TRANS64 P0, [R0+URZ+0x118], R3 ;  /* 0x00011803000085a7 */ /* 0x000f2400080010ff */
[----:B-12-4-:R-:W-:Y:S05]  /*54d0*/  @P0 EXIT ;  /* 0x000000000000094d */ /* 0x016fea0003800000 */
[----:B------:R-:W-:Y:S05]  /*54e0*/  BRA `(.L_x_98) ;  /* 0xfffffffc00e87947 */ /* 0x000fea000383ffff */
.L_x_83:
[----:B------:R-:W-:-:S06]  /*54f0*/  UISETP.GE.AND UP0, UPT, UR17, 0x4, UPT ;  /* 0x000000041100788c */ /* 0x000fcc000bf06270 */
[----:B------:R-:W-:-:S13]  /*5500*/  PLOP3.LUT P0, PT, PT, PT, UP0, 0x80, 0x8 ;  /* 0x000000000008781c */ /* 0x000fda0003f0f008 */
[----:B------:R-:W-:Y:S05]  /*5510*/  @!P0 EXIT ;  /* 0x000000000000894d */ /* 0x000fea0003800000 */
[----:B------:R-:W1:Y:S08]  /*5520*/  S2UR UR4, SR_CgaCtaId ;  /* 0x00000000000479c3 */ /* 0x000e700000008800 */
[----:B------:R-:W-:Y:S01]  /*5530*/  BAR.SYNC.DEFER_BLOCKING 0x6, 0xa0 ;  /* 0x0182800000007b1d */ /* 0x000fe20000010000 */
[C---:B------:R-:W-:Y:S01]  /*5540*/  IMAD.SHL.U32 R4, R170.reuse, 0x40, RZ ;  /* 0x00000040aa047824 */ /* 0x040fe200078e00ff */
[C---:B------:R-:W-:Y:S01]  /*5550*/  LOP3.LUT R174, R170.reuse, 0x60, RZ, 0xc0, !PT ;  /* 0x00000060aaae7812 */ /* 0x040fe200078ec0ff */
[C---:B------:R-:W-:Y:S01]  /*5560*/  IMAD.SHL.U32 R137, R170.reuse, 0x8, RZ ;  /* 0x00000008aa897824 */ /* 0x040fe200078e00ff */
[C---:B------:R-:W-:Y:S01]  /*5570*/  LOP3.LUT R172, R170.reuse, 0x2, RZ, 0xc0, !PT ;  /* 0x00000002aaac7812 */ /* 0x040fe200078ec0ff */
[----:B------:R-:W-:Y:S01]  /*5580*/  IMAD.U32 R69, R170, 0x10000, RZ ;  /* 0x00010000aa457824 */ /* 0x000fe200078e00ff */
[----:B------:R-:W-:-:S02]  /*5590*/  UMOV UR44, 0x400 ;  /* 0x00000400002c7882 */ /* 0x000fc40000000000 */
[----:B------:R-:W2:Y:S01]  /*55a0*/  LDC.64 R156, c[0x0][0x8b0] ;  /* 0x00022c00ff9c7b82 */ /* 0x000ea20000000a00 */
[----:B------:R-:W-:Y:S01]  /*55b0*/  LOP3.LUT R6, R4, 0x180, RZ, 0xc0, !PT ;  /* 0x0000018004067812 */ /* 0x000fe200078ec0ff */
[----:B------:R-:W-:Y:S01]  /*55c0*/  HFMA2 R162, -RZ, RZ, 0, 0 ;  /* 0x00000000ffa27431 */ /* 0x000fe200000001ff */
[----:B------:R-:W-:Y:S01]  /*55d0*/  LOP3.LUT R170, R170, 0x4, RZ, 0xc0, !PT ;  /* 0x00000004aaaa7812 */ /* 0x000fe200078ec0ff */
[----:B------:R-:W-:Y:S01]  /*55e0*/  IMAD.MOV.U32 R68, RZ, RZ, RZ ;  /* 0x000000ffff447224 */ /* 0x000fe200078e00ff */
[----:B------:R-:W-:Y:S01]  /*55f0*/  LOP3.LUT R137, R6, 0x30, R137, 0xf8, !PT ;  /* 0x0000003006897812 */ /* 0x000fe200078ef889 */
[----:B------:R-:W-:Y:S01]  /*5600*/  IMAD.MOV.U32 R168, RZ, RZ, RZ ;  /* 0x000000ffffa87224 */ /* 0x000fe200078e00ff */
[----:B------:R-:W-:Y:S01]  /*5610*/  LOP3.LUT R69, R69, 0x600000, RZ, 0xc0, !PT ;  /* 0x0060000045457812 */ /* 0x000fe200078ec0ff */
[----:B------:R-:W3:Y:S01]  /*5620*/  LDC.64 R138, c[0x0][0x8a8] ;  /* 0x00022a00ff8a7b82 */ /* 0x000ee20000000a00 */
[----:B------:R-:W-:Y:S02]  /*5630*/  LOP3.LUT R137, R137, 0x1e40, R4, 0xf8, !PT ;  /* 0x00001e4089897812 */ /* 0x000fe400078ef804 */
[----:B------:R-:W-:Y:S01]  /*5640*/  CS2R R166, SRZ ;  /* 0x0000000000a67805 */ /* 0x000fe2000001ff00 */
[----:B------:R-:W-:Y:S01]  /*5650*/  IMAD.MOV.U32 R165, RZ, RZ, RZ ;  /* 0x000000ffffa57224 */ /* 0x000fe200078e00ff */
[----:B------:R-:W-:Y:S01]  /*5660*/  IADD3 R169, PT, PT, -R170, 0x2, RZ ;  /* 0x00000002aaa97810 */ /* 0x000fe20007ffe1ff */
[----:B------:R-:W-:Y:S01]  /*5670*/  IMAD.MOV R163, RZ, RZ, -R170 ;  /* 0x000000ffffa37224 */ /* 0x000fe200078e0aaa */
[----:B------:R-:W-:Y:S01]  /*5680*/  IADD3 R164, PT, PT, -R172, RZ, RZ ;  /* 0x000000ffaca47210 */ /* 0x000fe20007ffe1ff */
[----:B------:R-:W4:Y:S01]  /*5690*/  LDCU UR57, c[0x0][0x370] ;  /* 0x00006e00ff3977ac */ /* 0x000f220008000800 */
[----:B-1----:R-:W-:Y:S01]  /*56a0*/  ULEA UR44, UR4, UR44, 0x18 ;  /* 0x0000002c042c7291 */ /* 0x002fe2000f8ec0ff */
[----:B------:R-:W1:Y:S03]  /*56b0*/  LDCU.64 UR62, c[0x0][0x348] ;  /* 0x00006900ff3e77ac */ /* 0x000e660008000a00 */
[----:B------:R-:W-:-:S02]  /*56c0*/  UIADD3 UR4, UPT, UPT, UR44, 0x8200, URZ ;  /* 0x000082002c047890 */ /* 0x000fc4000fffe0ff */
[----:B------:R-:W-:Y:S01]  /*56d0*/  VIADD R171, R137, UR44 ;  /* 0x0000002c89ab7c36 */ /* 0x000fe20008000000 */
[----:B------:R-:W-:Y:S02]  /*56e0*/  UIADD3 UR5, UPT, UPT, UR44, 0x200, URZ ;  /* 0x000002002c057890 */ /* 0x000fe4000fffe0ff */
[----:B------:R-:W4:Y:S01]  /*56f0*/  LDS R0, [UR44+0x1c0] ;  /* 0x0001c02cff007984 */ /* 0x000f220008000800 */
[----:B------:R-:W1:Y:S01]  /*5700*/  LDCU UR43, c[0x0][0xb0c] ;  /* 0x00016180ff2b77ac */ /* 0x000e620008000800 */
[----:B------:R-:W-:Y:S01]  /*5710*/  VIADD R171, R171, 0x200 ;  /* 0x00000200abab7836 */ /* 0x000fe20000000000 */
[----:B------:R-:W-:Y:S01]  /*5720*/  MOV R173, UR4 ;  /* 0x0000000400ad7c02 */ /* 0x000fe20008000f00 */
[----:B------:R-:W-:Y:S01]  /*5730*/  IMAD.U32 R175, RZ, RZ, UR5 ;  /* 0x00000005ffaf7e24 */ /* 0x000fe2000f8e00ff */
[----:B------:R-:W1:Y:S01]  /*5740*/  LDCU UR39, c[0x0][0xb30] ;  /* 0x00016600ff2777ac */ /* 0x000e620008000800 */
[----:B------:R-:W1:Y:S01]  /*5750*/  LDCU.64 UR46, c[0x0][0x888] ;  /* 0x00011100ff2e77ac */ /* 0x000e620008000a00 */
[----:B------:R-:W1:Y:S01]  /*5760*/  LDCU.64 UR40, c[0x0][0xb28] ;  /* 0x00016500ff2877ac */ /* 0x000e620008000a00 */
[----:B------:R-:W1:Y:S01]  /*5770*/  LDCU.64 UR60, c[0x0][0x890] ;  /* 0x00011200ff3c77ac */ /* 0x000e620008000a00 */
[----:B------:R-:W1:Y:S01]  /*5780*/  LDCU.128 UR52, c[0x0][0xb10] ;  /* 0x00016200ff3477ac */ /* 0x000e620008000c00 */
[----:B------:R-:W1:Y:S02]  /*5790*/  LDCU UR56, c[0x0][0x374] ;  /* 0x00006e80ff3877ac */ /* 0x000e640008000800 */
[----:B-1234-:R-:W-:-:S07]  /*57a0*/  IADD3 R69, PT, PT, R0, R69, RZ ;  /* 0x0000004500457210 */ /* 0x01efce0007ffe0ff */
.L_x_143:
[C---:B------:R-:W-:Y:S02]  /*57b0*/  LEA R3, R162.reuse, UR44, 0x3 ;  /* 0x0000002ca2037c11 */ /* 0x040fe4000f8e18ff */
[----:B------:R-:W-:Y:S02]  /*57c0*/  SHF.L.U32 R0, R167, 0x1f, RZ ;  /* 0x0000001fa7007819 */ /* 0x000fe400000006ff */
[----:B-1----:R-:W-:Y:S02]  /*57d0*/  LEA R5, R162, UR44, 0x4 ;  /* 0x0000002ca2057c11 */ /* 0x002fe4000f8e20ff */
[----:B------:R-:W1:Y:S02]  /*57e0*/  SYNCS.PHASECHK.TRANS64.TRYWAIT P0, [R3+URZ+0x130], R0 ;  /* 0x00013000030075a7 */ /* 0x000e6400080011ff */
[----:B-1----:R-:W-:Y:S05]  /*57f0*/  @!P0 BRA `(.L_x_99) ;  /* 0x0000007000ac8947 */ /* 0x002fea0003800000 */
.L_x_203:
        /* <DEDUP_REMOVED lines=11> */
[----:B------:R-:W-:Y:S01]  /*58b0*/  PLOP3.LUT P0, PT, PT, PT, UP1, 0x80, 0x8 ;  /* 0x000000000008781c */ /* 0x000fe20003f0f018 */
[----:B------:R-:W-:Y:S11]  /*58c0*/  UP2UR UR45, UPR, URZ, 0x2 ;  /* 0x00000002ff2d7883 */ /* 0x000ff60008000000 */
[----:B------:R-:W-:Y:S01]  /*58d0*/  @!UPT UIADD3 URZ, UPT, UPT, URZ, URZ, URZ ;  /* 0x000000fffffff290 */ /* 0x000fe2000fffe0ff */
[----:B-1----:R-:W-:Y:S02]  /*58e0*/  @P0 SHF.R.U32.HI R0, RZ, 0x10, R5 ;  /* 0x00000010ff000819 */ /* 0x002fe40000011605 */
        /* <DEDUP_REMOVED lines=12> */
[----:B------:R-:W2:Y:S01]  /*59b0*/  LDCU UR12, c[0x0][0xb20] ;  /* 0x00016400ff0c77ac */ /* 0x000ea20008000800 */
[----:B------:R-:W-:Y:S02]  /*59c0*/  UIMAD.WIDE.U32 UR4, UR56, UR55, URZ ;  /* 0x00000037380472a5 */ /* 0x000fe4000f8e00ff */
[----:B------:R-:W-:Y:S02]  /*59d0*/  UIMAD.WIDE.U32 UR6, UR57, UR52, URZ ;  /* 0x00000034390672a5 */ /* 0x000fe4000f8e00ff */
[----:B------:R-:W-:Y:S02]  /*59e0*/  UISETP.NE.AND UP0, UPT, UR54, 0x1, UPT ;  /* 0x000000013600788c */ /* 0x000fe4000bf05270 */
[----:B------:R-:W-:Y:S02]  /*59f0*/  UIMAD.WIDE.U32 UR8, UR37, UR55, URZ ;  /* 0x00000037250872a5 */ /* 0x000fe4000f8e00ff */
[----:B------:R-:W-:Y:S02]  /*5a00*/  UIMAD.WIDE.U32 UR10, UR38, UR52, URZ ;  /* 0x00000034260a72a5 */ /* 0x000fe4000f8e00ff */
[----:B------:R-:W-:Y:S02]  /*5a10*/  UISETP.NE.AND UP1, UPT, UR43, 0x1, UPT ;  /* 0x000000012b00788c */ /* 0x000fe4000bf25270 */
[----:B------:R-:W-:Y:S01]  /*5a20*/  UISETP.NE.AND UP2, UPT, UR42, 0x1, UPT ;  /* 0x000000012a00788c */ /* 0x000fe2000bf45270 */
[----:B------:R-:W-:Y:S02]  /*5a30*/  UMOV UR4, UR5 ;  /* 0x0000000500047c82 */ /* 0x000fe40008000000 */
[----:B--2---:R-:W-:Y:S03]  /*5a40*/  USHF.R.U32.HI UR5, URZ, UR12, UR4 ;  /* 0x0000000cff057299 */ /* 0x004fe60008011604 */
[----:B------:R-:W-:Y:S02]  /*5a50*/  UMOV UR4, UR7 ;  /* 0x0000000700047c82 */ /* 0x000fe40008000000 */
[----:B------:R-:W-:Y:S02]  /*5a60*/  USHF.R.U32.HI UR7, URZ, UR53, UR4 ;  /* 0x00000035ff077299 */ /* 0x000fe40008011604 */
[----:B------:R-:W-:Y:S02]  /*5a70*/  USEL UR4, UR56, UR5, !UP0 ;  /* 0x0000000538047287 */ /* 0x000fe4000c000000 */
[----:B------:R-:W-:Y:S01]  /*5a80*/  USEL UR7, UR57, UR7, !UP1 ;  /* 0x0000000739077287 */ /* 0x000fe2000c800000 */
[----:B------:R-:W-:Y:S01]  /*5a90*/  UMOV UR5, UR9 ;  /* 0x0000000900057c82 */ /* 0x000fe20008000000 */
[----:B------:R-:W-:Y:S02]  /*5aa0*/  UIMAD.WIDE.U32 UR8, UR4, UR40, URZ ;  /* 0x00000028040872a5 */ /* 0x000fe4000f8e00ff */
[----:B------:R-:W-:Y:S03]  /*5ab0*/  USHF.R.U32.HI UR6, URZ, UR12, UR5 ;  /* 0x0000000cff067299 */ /* 0x000fe60008011605 */
[----:B------:R-:W-:Y:S01]  /*5ac0*/  UMOV UR5, UR11 ;  /* 0x0000000b00057c82 */ /* 0x000fe20008000000 */
[----:B------:R-:W-:Y:S02]  /*5ad0*/  UIMAD.WIDE.U32 UR10, UR7, UR40, URZ ;  /* 0x00000028070a72a5 */ /* 0x000fe4000f8e00ff */
[----:B------:R-:W-:Y:S02]  /*5ae0*/  USHF.R.U32.HI UR12, URZ, UR53, UR5 ;  /* 0x00000035ff0c7299 */ /* 0x000fe40008011605 */
[----:B------:R-:W-:Y:S01]  /*5af0*/  USEL UR6, UR37, UR6, !UP0 ;  /* 0x0000000625067287 */ /* 0x000fe2000c000000 */
[----:B------:R-:W-:Y:S02]  /*5b00*/  UMOV UR5, UR9 ;  /* 0x0000000900057c82 */ /* 0x000fe40008000000 */
[----:B------:R-:W-:Y:S01]  /*5b10*/  UMOV UR10, UR11 ;  /* 0x0000000b000a7c82 */ /* 0x000fe20008000000 */
[----:B------:R-:W-:Y:S02]  /*5b20*/  @UP2 USHF.R.U32.HI UR4, URZ, UR41, UR5 ;  /* 0x00000029ff042299 */ /* 0x000fe40008011605 */
[----:B------:R-:W-:Y:S02]  /*5b30*/  @UP2 USHF.R.U32.HI UR7, URZ, UR41, UR10 ;  /* 0x00000029ff072299 */ /* 0x000fe4000801160a */
[----:B------:R-:W-:Y:S02]  /*5b40*/  UIMAD UR4, UR42, UR4, URZ ;  /* 0x000000042a0472a4 */ /* 0x000fe4000f8e02ff */
        /* <DEDUP_REMOVED lines=8> */
[----:B------:R-:W-:Y:S02]  /*5bd0*/  USEL UR11, UR6, UR4, !UP2 ;  /* 0x00000004060b7287 */ /* 0x000fe4000d000000 */
[----:B------:R-:W-:Y:S02]  /*5be0*/  UIADD3 UR8, UPT, UPT, -UR5, URZ, URZ ;  /* 0x000000ff05087290 */ /* 0x000fe4000fffe1ff */
[----:B------:R-:W-:Y:S01]  /*5bf0*/  UIADD3 UR10, UPT, UPT, -UR11, URZ, URZ ;  /* 0x000000ff0b0a7290 */ /* 0x000fe2000fffe1ff */
[----:B------:R-:W-:Y:S01]  /*5c00*/  @!UP0 UMOV UR4, UR9 ;  /* 0x0000000900048c82 */ /* 0x000fe20008000000 */
[----:B------:R-:W-:Y:S02]  /*5c10*/  UIADD3 UR9, UPT, UPT, -UR6, URZ, URZ ;  /* 0x000000ff06097290 */ /* 0x000fe4000fffe1ff */
[----:B------:R-:W-:Y:S02]  /*5c20*/  @!UP0 USHF.R.U32.HI UR4, URZ, UR41, UR4 ;  /* 0x00000029ff048299 */ /* 0x000fe40008011604 */
[----:B------:R-:W-:Y:S02]  /*5c30*/  UIMAD UR10, UR42, UR10, UR6 ;  /* 0x0000000a2a0a72a4 */ /* 0x000fe4000f8e0206 */
[----:B------:R-:W-:Y:S04]  /*5c40*/  @!UP0 USEL UR4, UR5, UR4, !UP2 ;  /* 0x0000000405048287 */ /* 0x000fe8000d000000 */
[----:B------:R-:W-:Y:S02]  /*5c50*/  @!UP0 UIMAD UR10, UR7, UR10, UR4 ;  /* 0x0000000a070a82a4 */ /* 0x000fe4000f8e0204 */
[----:B------:R-:W-:Y:S02]  /*5c60*/  @!UP0 UIADD3 UR11, UPT, UPT, UR11, -UR4, URZ ;  /* 0x800000040b0b8290 */ /* 0x000fe4000fffe0ff */
[----:B------:R-:W-:Y:S02]  /*5c70*/  UIMAD UR7, UR43, UR8, UR38 ;  /* 0x000000082b0772a4 */ /* 0x000fe4000f8e0226 */
[----:B------:R-:W-:Y:S02]  /*5c80*/  @!UP0 UIMAD UR6, UR11, UR42, UR5 ;  /* 0x0000002a0b0682a4 */ /* 0x000fe4000f8e0205 */
[----:B------:R-:W-:Y:S01]  /*5c90*/  UIMAD UR4, UR54, UR9, UR37 ;  /* 0x00000009360472a4 */ /* 0x000fe2000f8e0225 */
[----:B------:R-:W-:Y:S02]  /*5ca0*/  @!UP0 UMOV UR5, UR10 ;  /* 0x0000000a00058c82 */ /* 0x000fe40008000000 */
[----:B------:R-:W-:Y:S02]  /*5cb0*/  UIMAD UR38, UR5, UR43, UR7 ;  /* 0x0000002b052672a4 */ /* 0x000fe4000f8e0207 */
[----:B------:R-:W-:Y:S11]  /*5cc0*/  UIMAD UR37, UR6, UR54, UR4 ;  /* 0x00000036062572a4 */ /* 0x000ff6000f8e0204 */
[----:B------:R-:W-:Y:S01]  /*5cd0*/  @!UPT UIADD3 URZ, UPT, UPT, URZ, URZ, URZ ;  /* 0x000000fffffff290 */ /* 0x000fe2000fffe0ff */
.L_x_100:
[----:B------:R-:W-:Y:S01]  /*5ce0*/  UISETP.NE.AND UP0, UPT, UR39, 0x1, UPT ;  /* 0x000000012700788c */ /* 0x000fe2000bf05270 */
[----:B------:R-:W-:Y:S01]  /*5cf0*/  IADD3 R162, PT, PT, R162, 0x1, RZ ;  /* 0x00000001a2a27810 */ /* 0x000fe20007ffe0ff */
[----:B------:R-:W-:Y:S02]  /*5d00*/  UIADD3 UR11, UPT, UPT, UR44, 0x200, URZ ;  /* 0x000002002c0b7890 */ /* 0x000fe4000fffe0ff */
[----:B------:R-:W-:Y:S02]  /*5d10*/  USHF.L.U32 UR50, UR16, 0x7, URZ ;  /* 0x0000000710327899 */ /* 0x000fe400080006ff */
[----:B------:R-:W-:Y:S05]  /*5d20*/  USHF.L.U32 UR49, UR20, 0x8, URZ ;  /* 0x0000000814317899 */ /* 0x000fea00080006ff */
[----:B------:R-:W2:Y:S01]  /*5d30*/  @!UP0 LDCU.128 UR12, c[0x0][0xb10] ;  /* 0x00016200ff0c87ac */ /* 0x000ea20008000c00 */
[----:B------:R-:W3:Y:S01]  /*5d40*/  @!UP0 LDCU UR5, c[0x0][0xb0c] ;  /* 0x00016180ff0587ac */ /* 0x000ee20008000800 */
[----:B------:R-:W4:Y:S01]  /*5d50*/  @!UP0 LDCU UR10, c[0x0][0xb20] ;  /* 0x00016400ff0a87ac */ /* 0x000f220008000800 */
[----:B--2---:R-:W-:Y:S02]  /*5d60*/  UIMAD.WIDE.U32 UR8, UR38, UR12, URZ ;  /* 0x0000000c260872a5 */ /* 0x004fe4000f8e00ff */
[----:B------:R-:W-:Y:S02]  /*5d70*/  UIMAD.WIDE.U32 UR6, UR37, UR15, URZ ;  /* 0x0000000f250672a5 */ /* 0x000fe4000f8e00ff */
[----:B------:R-:W-:Y:S03]  /*5d80*/  @!UP0 UISETP.NE.AND UP1, UPT, UR14, 0x1, UPT ;  /* 0x000000010e00888c */ /* 0x000fe6000bf25270 */
[----:B------:R-:W-:Y:S01]  /*5d90*/  @!UP0 UMOV UR4, UR9 ;  /* 0x0000000900048c82 */ /* 0x000fe20008000000 */
[----:B---3--:R-:W-:Y:S02]  /*5da0*/  @!UP0 UISETP.NE.AND UP2, UPT, UR5, 0x1, UPT ;  /* 0x000000010500888c */ /* 0x008fe4000bf45270 */
[----:B------:R-:W-:Y:S01]  /*5db0*/  @!UP0 USHF.R.U32.HI UR4, URZ, UR13, UR4 ;  /* 0x0000000dff048299 */ /* 0x000fe20008011604 */
[----:B------:R-:W-:Y:S02]  /*5dc0*/  @!UP0 UMOV UR6, UR7 ;  /* 0x0000000700068c82 */ /* 0x000fe40008000000 */
[----:B----4-:R-:W-:Y:S02]  /*5dd0*/  @!UP0 USHF.R.U32.HI UR6, URZ, UR10, UR6 ;  /* 0x0000000aff068299 */ /* 0x010fe40008011606 */
[----:B------:R-:W-:Y:S02]  /*5de0*/  @!UP0 USEL UR7, UR38, UR4, !UP2 ;  /* 0x0000000426078287 */ /* 0x000fe4000d000000 */
[----:B------:R-:W-:Y:S04]  /*5df0*/  @!UP0 USEL UR6, UR37, UR6, !UP1 ;  /* 0x0000000625068287 */ /* 0x000fe8000c800000 */
[----:B------:R-:W-:Y:S02]  /*5e00*/  @!UP0 UIADD3 UR4, UPT, UPT, -UR7, UR6, URZ ;  /* 0x0000000607048290 */ /* 0x000fe4000fffe1ff */
[----:B------:R-:W-:Y:S02]  /*5e10*/  @!UP0 UIADD3 UR6, UPT, UPT, UR7, -UR6, URZ ;  /* 0x8000000607068290 */ /* 0x000fe4000fffe0ff */
[----:B------:R-:W-:Y:S02]  /*5e20*/  @!UP0 UIMAD UR38, UR4, UR5, UR38 ;  /* 0x00000005042682a4 */ /* 0x000fe4000f8e0226 */
[----:B------:R-:W-:Y:S02]  /*5e30*/  @!UP0 UIMAD UR37, UR6, UR14, UR37 ;  /* 0x0000000e062582a4 */ /* 0x000fe4000f8e0225 */
[----:B------:R-:W-:Y:S09]  /*5e40*/  ULOP3.LUT UP0, URZ, UR11, 0x1b0, URZ, 0xc0, !UPT ;  /* 0x000001b00bff7892 */ /* 0x000ff2000f80c0ff */
[----:B------:R-:W-:Y:S05]  /*5e50*/  BRA.U !UP0, `(.L_x_101) ;  /* 0x0000000108407547 */ /* 0x000fea000b800000 */
[----:B------:R-:W2:Y:S01]  /*5e60*/  LDCU.64 UR8, c[0x4][0x88] ;  /* 0x01001100ff0877ac */ /* 0x000ea20008000a00 */
[----:B------:R-:W-:Y:S01]  /*5e70*/  MOV R3, 0x0 ;  /* 0x0000000000037802 */ /* 0x000fe20000000f00 */
[----:B------:R-:W-:Y:S02]  /*5e80*/  HFMA2 R12, -RZ, RZ, 0, 5.9604644775390625e-08 ;  /* 0x00000001ff0c7431 */ /* 0x000fe400000001ff */
[----:B------:R-:W-:Y:S02]  /*5e90*/  IMAD.MOV.U32 R8, RZ, RZ, 0x70 ;  /* 0x00000070ff087424 */ /* 0x000fe400078e00ff */
[----:B------:R-:W-:Y:S01]  /*5ea0*/  IMAD.MOV.U32 R13, RZ, RZ, RZ ;  /* 0x000000ffff0d7224 */ /* 0x000fe200078e00ff */
[----:B------:R-:W3:Y:S01]  /*5eb0*/  LDCU.64 UR6, c[0x4][0x90] ;  /* 0x01001200ff0677ac */ /* 0x000ee20008000a00 */
[----:B------:R-:W4:Y:S01]  /*5ec0*/  LDC.64 R2, c[0x4][R3] ;  /* 0x0100000003027b82 */ /* 0x000f220000000a00 */
[----:B------:R-:W1:Y:S01]  /*5ed0*/  LDCU.64 UR4, c[0x4][0x8] ;  /* 0x01000100ff0477ac */ /* 0x000e620008000a00 */
[----:B--2---:R-:W-:Y:S01]  /*5ee0*/  MOV R5, UR9 ;  /* 0x0000000900057c02 */ /* 0x004fe20008000f00 */
[----:B------:R-:W-:Y:S01]  /*5ef0*/  IMAD.U32 R4, RZ, RZ, UR8 ;  /* 0x00000008ff047e24 */ /* 0x000fe2000f8e00ff */
[----:B---3--:R-:W-:Y:S01]  /*5f00*/  MOV R7, UR7 ;  /* 0x0000000700077c02 */ /* 0x008fe20008000f00 */
[----:B------:R-:W-:Y:S01]  /*5f10*/  IMAD.U32 R6, RZ, RZ, UR6 ;  /* 0x00000006ff067e24 */ /* 0x000fe2000f8e00ff */
[----:B-1----:R-:W-:Y:S01]  /*5f20*/  MOV R11, UR5 ;  /* 0x00000005000b7c02 */ /* 0x002fe20008000f00 */
[----:B------:R-:W-:Y:S02]  /*5f30*/  IMAD.U32 R10, RZ, RZ, UR4 ;  /* 0x00000004ff0a7e24 */ /* 0x000fe4000f8e00ff */
[----:B------:R-:W-:Y:S07]  /*5f40*/  LEPC R20, `(.L_x_101) ;  /* 0x000000001014794e */ /* 0x000fee0000000000 */
[----:B----45:R-:W-:Y:S05]  /*5f50*/  CALL.ABS.NOINC R2 ;  /* 0x0000000002007343 */ /* 0x030fea0003c00000 */
.L_x_101:
[----:B------:R-:W-:Y:S01]  /*5f60*/  LOP3.LUT P0, RZ, R173, 0x1b0, RZ, 0xc0, !PT ;  /* 0x000001b0adff7812 */ /* 0x000fe2000780c0ff */
[----:B------:R-:W-:Y:S11]  /*5f70*/  BSSY.RECONVERGENT B6, `(.L_x_102) ;  /* 0x0000013000067945 */ /* 0x000ff60003800200 */
[----:B------:R-:W-:Y:S01]  /*5f80*/  @!UPT UIADD3 URZ, UPT, UPT, URZ, URZ, URZ ;  /* 0x000000fffffff290 */ /* 0x000fe2000fffe0ff */
[----:B------:R-:W-:Y:S05]  /*5f90*/  @!P0 BRA `(.L_x_103) ;  /* 0x0000000000408947 */ /* 0x000fea0003800000 */
        /* <DEDUP_REMOVED lines=16> */
.L_x_103:
[----:B------:R-:W-:Y:S05]  /*60a0*/  BSYNC.RECONVERGENT B6 ;  /* 0x0000000000067941 */ /* 0x000fea0003800200 */
.L_x_102:
[----:B------:R-:W-:Y:S01]  /*60b0*/  R2UR UR4, R161 ;  /* 0x00000000a10472ca */ /* 0x000fe200000e0000 */
[----:B------:R-:W-:Y:S01]  /*60c0*/  UISETP.NE.U32.AND UP0, UPT, UR60, URZ, UPT ;  /* 0x000000ff3c00728c */ /* 0x000fe2000bf05070 */
[----:B------:R-:W-:Y:S02]  /*60d0*/  ISETP.NE.U32.AND P4, PT, R156, RZ, PT ;  /* 0x000000ff9c00720c */ /* 0x000fe40003f85070 */
[----:B------:R-:W-:Y:S01]  /*60e0*/  ISETP.NE.U32.AND P2, PT, RZ, UR46, PT ;  /* 0x0000002eff007c0c */ /* 0x000fe2000bf45070 */
[----:B------:R-:W-:Y:S01]  /*60f0*/  UISETP.NE.AND.EX UP1, UPT, UR61, URZ, UPT, UP0 ;  /* 0x000000ff3d00728c */ /* 0x000fe2000bf25300 */
[----:B------:R-:W-:Y:S01]  /*6100*/  ISETP.NE.AND.EX P4, PT, R157, RZ, PT, P4 ;  /* 0x000000ff9d00720c */ /* 0x000fe20003f85340 */
[----:B------:R-:W-:Y:S01]  /*6110*/  UPLOP3.LUT UP0, UPT, UPT, UPT, UPT, 0x40, 0x4 ;  /* 0x000000000004789c */ /* 0x000fe20003f0e870 */
[----:B------:R-:W-:Y:S05]  /*6120*/  ISETP.NE.AND.EX P2, PT, RZ, UR47, PT, P2 ;  /* 0x0000002fff007c0c */ /* 0x000fea000bf45320 */
[----:B------:R-:W-:Y:S06]  /*6130*/  UISETP.NE.AND UP2, UPT, UR4, URZ, UPT ;  /* 0x000000ff0400728c */ /* 0x000fec000bf45270 */
[----:B------:R-:W-:Y:S05]  /*6140*/  PLOP3.LUT P1, PT, PT, PT, UP2, 0x80, 0x8 ;  /* 0x000000000008781c */ /* 0x000fea0003f2f028 */
[----:B------:R-:W-:Y:S06]  /*6150*/  @UP2 UPLOP3.LUT UP0, UPT, UPT, UPT, UP1, 0x80, 0x8 ;  /* 0x000000000008289c */ /* 0x000fec0003f0f010 */
[----:B------:R-:W-:Y:S01]  /*6160*/  PLOP3.LUT P0, PT, PT, PT, UP0, 0x80, 0x8 ;  /* 0x000000000008781c */ /* 0x000fe20003f0f008 */
[----:B------:R-:W-:Y:S01]  /*6170*/  @!UPT UIADD3 URZ, UPT, UPT, URZ, URZ, URZ ;  /* 0x000000fffffff290 */ /* 0x000fe2000fffe0ff */
[----:B------:R-:W-:Y:S11]  /*6180*/  BRA.U !UP1, `(.L_x_104) ;  /* 0x00000001093c7547 */ /* 0x000ff6000b800000 */
[----:B------:R-:W-:Y:S01]  /*6190*/  UISETP.NE.U32.AND UP0, UPT, UR46, URZ, UPT ;  /* 0x000000ff2e00728c */ /* 0x000fe2000bf05070 */
[----:B-1----:R-:W-:Y:S01]  /*61a0*/  HFMA2 R0, -RZ, RZ, 0, 5.9604644775390625e-08 ;  /* 0x00000001ff007431 */ /* 0x002fe200000001ff */
[----:B------:R-:W1:Y:S01]  /*61b0*/  LDCU.64 UR8, c[0x0][0x358] ;  /* 0x00006b00ff0877ac */ /* 0x000e620008000a00 */
[----:B------:R-:W-:Y:S01]  /*61c0*/  IMAD.MOV.U32 R158, RZ, RZ, 0x1 ;  /* 0x00000001ff9e7424 */ /* 0x000fe200078e00ff */
[----:B------:R-:W-:Y:S06]  /*61d0*/  UISETP.NE.AND.EX UP0, UPT, UR47, URZ, UPT, UP0 ;  /* 0x000000ff2f00728c */ /* 0x000fec000bf05300 */
[----:B------:R-:W-:Y:S05]  /*61e0*/  PLOP3.LUT P3, PT, PT, PT, UP0, 0x80, 0x8 ;  /* 0x000000000008781c */ /* 0x000fea0003f6f008 */
[----:B------:R-:W2:Y:S01]  /*61f0*/  @UP0 LDCU.64 UR4, c[0x0][0x888] ;  /* 0x00011100ff0407ac */ /* 0x000ea20008000a00 */
[----:B------:R-:W-:Y:S07]  /*6200*/  @UP0 UIMAD UR6, UR36, UR60, URZ ;  /* 0x0000003c240602a4 */ /* 0x000fee000f8e02ff */
[----:B------:R-:W-:Y:S01]  /*6210*/  @!P3 PRMT R158, R0, 0x7610, R158 ;  /* 0x00007610009eb816 */ /* 0x000fe2000000009e */
[----:B--2---:R-:W-:Y:S06]  /*6220*/  @UP0 UIMAD.WIDE UR4, UR6, 0x4, UR4 ;  /* 0x00000004060408a5 */ /* 0x004fec000f8e0204 */
[----:B------:R-:W-:Y:S01]  /*6230*/  IMAD.U32 R2, RZ, RZ, UR4 ;  /* 0x00000004ff027e24 */ /* 0x000fe2000f8e00ff */
[----:B------:R-:W-:Y:S04]  /*6240*/  MOV R3, UR5 ;  /* 0x0000000500037c02 */ /* 0x000fe80008000f00 */
[----:B------:R-:W2:Y:S01]  /*6250*/  @!UP0 LDCU UR4, c[0x0][0x880] ;  /* 0x00011000ff0487ac */ /* 0x000ea20008000800 */
[----:B-1---5:R3:W5:Y:S02]  /*6260*/  @P3 LDG.E R73, desc[UR8][R2.64] ;  /* 0x0000000802493981 */ /* 0x022764000c1e1900 */
[----:B--23--:R-:W-:Y:S02]  /*6270*/  @!P3 IMAD.U32 R73, RZ, RZ, UR4 ;  /* 0x00000004ff49be24 */ /* 0x00cfe4000f8e00ff */
.L_x_104:
[----:B------:R-:W-:Y:S05]  /*6280*/  @!P4 BRA `(.L_x_105) ;  /* 0x000000000024c947 */ /* 0x000fea0003800000 */
[----:B------:R-:W-:Y:S01]  /*6290*/  ISETP.NE.U32.AND P3, PT, R138, RZ, PT ;  /* 0x000000ff8a00720c */ /* 0x000fe20003f65070 */
[----:B------:R-:W2:Y:S03]  /*62a0*/  LDCU.64 UR4, c[0x0][0x358] ;  /* 0x00006b00ff0477ac */ /* 0x000ea60008000a00 */
[----:B------:R-:W-:Y:S11]  /*62b0*/  ISETP.NE.AND.EX P3, PT, R139, RZ, PT, P3 ;  /* 0x000000ff8b00720c */ /* 0x000ff60003f65330 */
[----:B------:R-:W-:Y:S02]  /*62c0*/  @!UPT UIADD3 URZ, UPT, UPT, URZ, URZ, URZ ;  /* 0x000000fffffff290 */ /* 0x000fe4000fffe0ff */
[----:B------:R-:W3:Y:S01]  /*62d0*/  @P3 LDC.64 R2, c[0x0][0x8a8] ;  /* 0x00022a00ff023b82 */ /* 0x000ee20000000a00 */
[----:B-1----:R-:W-:Y:S04]  /*62e0*/  @P3 IMAD R0, R156, UR36, RZ ;  /* 0x000000249c003c24 */ /* 0x002fe8000f8e02ff */
[----:B---3--:R-:W-:Y:S05]  /*62f0*/  @P3 IMAD.WIDE R2, R0, 0x4, R2 ;  /* 0x0000000400023825 */ /* 0x008fea00078e0202 */
[----:B--2--5:R2:W5:Y:S02]  /*6300*/  @P3 LDG.E R70, desc[UR4][R2.64] ;  /* 0x0000000402463981 */ /* 0x024564000c1e1900 */
[----:B--2---:R-:W3:Y:S02]  /*6310*/  @!P3 LDC R70, c[0x0][0x8a0] ;  /* 0x00022800ff46bb82 */ /* 0x004ee40000000800 */
.L_x_105:
[----:B-----5:R-:W-:Y:S01]  /*6320*/  FSETP.NEU.AND P4, PT, R73, RZ, PT ;  /* 0x000000ff4900720b */ /* 0x020fe20003f8d000 */
[----:B------:R-:W-:Y:S01]  /*6330*/  BSSY B1, `(.L_x_106) ;  /* 0x0000047000017945 */ /* 0x000fe20003800000 */
[----:B------:R-:W-:Y:S01]  /*6340*/  SEL R5, RZ, 0xffffffff, P2 ;  /* 0xffffffffff057807 */ /* 0x000fe20001000000 */
[----:B------:R-:W-:Y:S01]  /*6350*/  IMAD.MOV.U32 R180, RZ, RZ, 0x1 ;  /* 0x00000001ffb47424 */ /* 0x000fe200078e00ff */
[----:B------:R-:W-:Y:S01]  /*6360*/  LOP3.LUT P3, RZ, R158, 0xff, RZ, 0xc0, !PT ;  /* 0x000000ff9eff7812 */ /* 0x000fe2000786c0ff */
[----:B------:R-:W-:Y:S01]  /*6370*/  IMAD R71, R68, 0x100, R69 ;  /* 0x0000010044477824 */ /* 0x000fe200078e0245 */
[----:B-1----:R-:W-:Y:S02]  /*6380*/  @P1 SEL R0, RZ, 0xffffffff, P4 ;  /* 0xffffffffff001807 */ /* 0x002fe40002000000 */
[----:B------:R-:W-:Y:S02]  /*6390*/  CS2R R154, SRZ ;  /* 0x00000000009a7805 */ /* 0x000fe4000001ff00 */
[----:B------:R-:W-:Y:S02]  /*63a0*/  LEA R3, R166, UR44, 0x3 ;  /* 0x0000002ca6037c11 */ /* 0x000fe4000f8e18ff */
[----:B------:R-:W-:Y:S02]  /*63b0*/  CS2R R152, SRZ ;  /* 0x0000000000987805 */ /* 0x000fe4000001ff00 */
[----:B------:R-:W-:Y:S02]  /*63c0*/  @P0 SEL R0, R5, R0, !P3 ;  /* 0x0000000005000207 */ /* 0x000fe40005800000 */
[----:B------:R-:W-:Y:S02]  /*63d0*/  CS2R R150, SRZ ;  /* 0x0000000000967805 */ /* 0x000fe4000001ff00 */
[----:B------:R-:W-:Y:S02]  /*63e0*/  LEA R177, R68, UR44, 0x3 ;  /* 0x0000002c44b17c11 */ /* 0x000fe4000f8e18ff */
[----:B------:R-:W-:Y:S02]  /*63f0*/  CS2R R148, SRZ ;  /* 0x0000000000947805 */ /* 0x000fe4000001ff00 */
[----:B------:R-:W-:Y:S02]  /*6400*/  @P1 LOP3.LUT R0, R0, 0x1, RZ, 0xc0, !PT ;  /* 0x0000000100001812 */ /* 0x000fe400078ec0ff */
[----:B------:R-:W-:Y:S02]  /*6410*/  CS2R R146, SRZ ;  /* 0x0000000000927805 */ /* 0x000fe4000001ff00 */
[----:B------:R-:W-:Y:S02]  /*6420*/  SHF.L.U32 R4, R168, 0x1f, RZ ;  /* 0x0000001fa8047819 */ /* 0x000fe400000006ff */
[----:B------:R-:W-:Y:S02]  /*6430*/  CS2R R144, SRZ ;  /* 0x0000000000907805 */ /* 0x000fe4000001ff00 */
[----:B------:R-:W-:Y:S02]  /*6440*/  ISETP.NE.U32.OR P6, PT, R0, 0x1, !P1 ;  /* 0x000000010000780c */ /* 0x000fe40004fc5470 */
[----:B------:R-:W-:Y:S02]  /*6450*/  CS2R R142, SRZ ;  /* 0x00000000008e7805 */ /* 0x000fe4000001ff00 */
[----:B------:R-:W-:Y:S02]  /*6460*/  PLOP3.LUT P2, PT, PT, PT, UP1, 0x80, 0x8 ;  /* 0x000000000008781c */ /* 0x000fe40003f4f018 */
[----:B------:R-:W-:Y:S02]  /*6470*/  CS2R R140, SRZ ;  /* 0x00000000008c7805 */ /* 0x000fe4000001ff00 */
[----:B------:R-:W-:Y:S02]  /*6480*/  SEL R0, RZ, 0xffffffff, P4 ;  /* 0xffffffffff007807 */ /* 0x000fe40002000000 */
[----:B------:R-:W-:Y:S03]  /*6490*/  P2R R189, PR, RZ, 0x40 ;  /* 0x00000040ffbd7803 */ /* 0x000fe60000000000 */
[----:B------:R-:W-:Y:S04]  /*64a0*/  @P6 SHF.L.U32 R2, R165, 0x1f, RZ ;  /* 0x0000001fa5026819 */ /* 0x000fe800000006ff */
[----:B------:R-:W-:Y:S01]  /*64b0*/  @P2 SEL R0, R5, R0, !P3 ;  /* 0x0000000005002207 */ /* 0x000fe20005800000 */
[----:B------:R-:W1:Y:S03]  /*64c0*/  @P6 SYNCS.PHASECHK.TRANS64.TRYWAIT P1, [R3+URZ+0xe0], R2 ;  /* 0x0000e002030065a7 */ /* 0x000e6600080211ff */
[----:B------:R-:W-:Y:S04]  /*64d0*/  LOP3.LUT R0, R0, 0x1, RZ, 0xc0, !PT ;  /* 0x0000000100007812 */ /* 0x000fe800078ec0ff */
[----:B------:R-:W-:Y:S04]  /*64e0*/  ISETP.NE.U32.AND P5, PT, R0, 0x1, PT ;  /* 0x000000010000780c */ /* 0x000fe80003fa5070 */
[----:B------:R-:W-:Y:S01]  /*64f0*/  P2R R181, PR, RZ, 0x20 ;  /* 0x00000020ffb57803 */ /* 0x000fe20000000000 */
[----:B------:R2:W4:Y:S01]  /*6500*/  SYNCS.PHASECHK.TRANS64.TRYWAIT P0, [R177+URZ+0x150], R4 ;  /* 0x00015004b10075a7 */ /* 0x00052200080011ff */
[----:B-1----:R-:W-:Y:S01]  /*6510*/  @P6 SEL R180, RZ, 0x1, !P1 ;  /* 0x00000001ffb46807 */ /* 0x002fe20004800000 */
[----:B--2---:R-:W-:Y:S06]  /*6520*/  @!P6 BRA `(.L_x_107) ;  /* 0x00000000009ce947 */ /* 0x004fec0003800000 */
[----:B------:R-:W-:Y:S01]  /*6530*/  @P5 IMAD R7, R166, 0x2000, R171 ;  /* 0x00002000a6075824 */ /* 0x000fe200078e02ab */
[----:B------:R-:W1:Y:S01]  /*6540*/  S2R R0, SR_CgaCtaId ;  /* 0x0000000000007919 */ /* 0x000e620000008800 */
[----:B------:R-:W-:Y:S01]  /*6550*/  ISETP.NE.AND P1, PT, R180, RZ, PT ;  /* 0x000000ffb400720c */ /* 0x000fe20003f25270 */
[----:B------:R-:W-:Y:S01]  /*6560*/  BSSY B0, `(.L_x_108) ;  /* 0x0000010000007945 */ /* 0x000fe20003800000 */
[--C-:B------:R-:W-:Y:S01]  /*6570*/  @P5 IMAD R8, R172, -0x10, R7.reuse ;  /* 0xfffffff0ac085824 */ /* 0x100fe200078e0207 */
[----:B------:R-:W-:Y:S01]  /*6580*/  CS2R R142, SRZ ;  /* 0x00000000008e7805 */ /* 0x000fe2000001ff00 */
[----:B------:R-:W-:Y:S01]  /*6590*/  @P5 IMAD R6, R170, -0x10, R7 ;  /* 0xfffffff0aa065824 */ /* 0x000fe200078e0207 */
[----:B------:R-:W-:Y:S01]  /*65a0*/  CS2R R140, SRZ ;  /* 0x00000000008c7805 */ /* 0x000fe2000001ff00 */
[----:B------:R-:W-:Y:S01]  /*65b0*/  @P5 IMAD R5, R169, 0x10, R8 ;  /* 0x00000010a9055824 */ /* 0x000fe200078e0208 */
[----:B------:R-:W-:Y:S02]  /*65c0*/  CS2R R150, SRZ ;  /* 0x0000000000967805 */ /* 0x000fe4000001ff00 */
[----:B------:R-:W-:Y:S02]  /*65d0*/  CS2R R148, SRZ ;  /* 0x0000000000947805 */ /* 0x000fe4000001ff00 */
[----:B------:R-:W-:Y:S02]  /*65e0*/  CS2R R146, SRZ ;  /* 0x0000000000927805 */ /* 0x000fe4000001ff00 */
[----:B------:R-:W-:Y:S02]  /*65f0*/  CS2R R144, SRZ ;  /* 0x0000000000907805 */ /* 0x000fe4000001ff00 */
[----:B------:R-:W-:Y:S02]  /*6600*/  CS2R R154, SRZ ;  /* 0x00000000009a7805 */ /* 0x000fe4000001ff00 */
[----:B------:R-:W-:Y:S01]  /*6610*/  CS2R R152, SRZ ;  /* 0x0000000000987805 */ /* 0x000fe2000001ff00 */
[----:B------:R-:W-:Y:S06]  /*6620*/  @P1 BRA `(.L_x_109) ;  /* 0x00000000000c1947 */ /* 0x000fec0003800000 */
[----:B------:R-:W-:Y:S04]  /*6630*/  SHF.L.U32 R2, R165, 0x1f, RZ ;  /* 0x0000001fa5027819 */ /* 0x000fe800000006ff */
[----:B------:R-:W2:Y:S02]  /*6640*/  SYNCS.PHASECHK.TRANS64.TRYWAIT P1, [R3+URZ+0xe0], R2 ;  /* 0x0000e002030075a7 */ /* 0x000ea400080211ff */
[----:B--2---:R-:W-:Y:S05]  /*6650*/  @!P1 BRA `(.L_x_110) ;  /* 0x0000006400289947 */ /* 0x004fea0003800000 */
.L_x_109:
[----:B------:R-:W-:Y:S05]  /*6660*/  BSYNC B0 ;  /* 0x0000000000007941 */ /* 0x000fea0003800000 */
.L_x_108:
[----:B------:R-:W-:Y:S01]  /*6670*/  ISETP.NE.AND P1, PT, R181, RZ, PT ;  /* 0x000000ffb500720c */ /* 0x000fe20003f25270 */
[----:B--2---:R-:W-:Y:S02]  /*6680*/  VIADD R3, R3, 0x100 ;  /* 0x0000010003037836 */ /* 0x004fe40000000000 */
[----:B------:R-:W-:Y:S03]  /*6690*/  VIADD R166, R166, 0x1 ;  /* 0x00000001a6a67836 */ /* 0x000fe60000000000 */
[----:B-1----:R-:W-:Y:S07]  /*66a0*/  PRMT R0, R0, 0x654, R3 ;  /* 0x0000065400007816 */ /* 0x002fee0000000003 */
[----:B------:R1:W2:Y:S04]  /*66b0*/  @P1 LDS.128 R140, [R7] ;  /* 0x00000000078c1984 */ /* 0x0002a80000000c00 */
[----:B------:R1:W1:Y:S04]  /*66c0*/  @P1 LDS.128 R148, [R6+0x20] ;  /* 0x0000200006941984 */ /* 0x0002680000000c00 */
[----:B------:R1:W1:Y:S04]  /*66d0*/  @P1 LDS.128 R144, [R8+0x10] ;  /* 0x0000100008901984 */ /* 0x0002680000000c00 */
[----:B------:R1:W1:Y:S01]  /*66e0*/  @P1 LDS.128 R152, [R5+0x10] ;  /* 0x0000100005981984 */ /* 0x0002620000000c00 */
[C---:B------:R-:W-:Y:S01]  /*66f0*/  ISETP.NE.AND P1, PT, R166.reuse, 0x4, PT ;  /* 0x00000004a600780c */ /* 0x040fe20003f25270 */
[----:B------:R-:W-:Y:S01]  /*6700*/  @!PT LDS RZ, [RZ] ;  /* 0x00000000fffff984 */ /* 0x000fe20000000800 */
[----:B------:R-:W-:Y:S01]  /*6710*/  @!PT LDS RZ, [RZ] ;  /* 0x00000000fffff984 */ /* 0x000fe20000000800 */
[----:B------:R-:W-:Y:S01]  /*6720*/  @!PT LDS RZ, [RZ] ;  /* 0x00000000fffff984 */ /* 0x000fe20000000800 */
[----:B------:R-:W-:Y:S01]  /*6730*/  @!PT LDS RZ, [RZ] ;  /* 0x00000000fffff984 */ /* 0x000fe20000000800 */
[----:B------:R5:W-:Y:S06]  /*6740*/  MEMBAR.ALL.CTA ;  /* 0x0000000000007992 */ /* 0x000bec0000008000 */
[----:B-----5:R-:W5:Y:S01]  /*6750*/  FENCE.VIEW.ASYNC.S ;  /* 0x00000000000073c6 */ /* 0x020f620000000000 */
[----:B------:R-:W-:Y:S01]  /*6760*/  SEL R166, R166, RZ, P1 ;  /* 0x000000ffa6a67207 */ /* 0x000fe20000800000 */
[----:B-----5:R5:W-:Y:S02]  /*6770*/  SYNCS.ARRIVE.TRANS64.RED.A1T0 RZ, [R0+URZ], RZ ;  /* 0x000000ff00ff79a7 */ /* 0x020be400081004ff */
[----:B-----5:R-:W-:Y:S04]  /*6780*/  SEL R0, RZ, 0x1, P1 ;  /* 0x00000001ff007807 */ /* 0x020fe80000800000 */
[----:B--2---:R-:W-:Y:S02]  /*6790*/  LOP3.LUT R165, R165, R0, RZ, 0x3c, !PT ;  /* 0x00000000a5a57212 */ /* 0x004fe400078e3cff */
.L_x_107:
[----:B------:R-:W-:Y:S05]  /*67a0*/  BSYNC B1 ;  /* 0x0000000000017941 */ /* 0x000fea0003800000 */
.L_x_106:
[----:B------:R-:W-:Y:S04]  /*67b0*/  SHF.R.U32.HI R0, RZ, 0x15, R71 ;  /* 0x00000015ff007819 */ /* 0x000fe80000011647 */
[----:B------:R-:W-:Y:S01]  /*67c0*/  LOP3.LUT P1, RZ, R0, 0x3, R159, 0x48, !PT ;  /* 0x0000000300ff7812 */ /* 0x000fe2000782489f */
[----:B------:R-:W-:Y:S01]  /*67d0*/  @!UPT UIADD3 URZ, UPT, UPT, URZ, URZ, URZ ;  /* 0x000000fffffff290 */ /* 0x000fe2000fffe0ff */
[----:B----4-:R-:W-:Y:S11]  /*67e0*/  @P0 BRA `(.L_x_111) ;  /* 0x0000000000080947 */ /* 0x010ff60003800000 */
[----:B------:R-:W2:Y:S02]  /*67f0*/  SYNCS.PHASECHK.TRANS64.TRYWAIT P0, [R177+URZ+0x150], R4 ;  /* 0x00015004b10075a7 */ /* 0x000ea400080011ff */
[----:B--2---:R-:W-:Y:S05]  /*6800*/  @!P0 BRA `(.L_x_112) ;  /* 0x0000006000d08947 */ /* 0x004fea0003800000 */
.L_x_111:
[----:B------:R-:W-:Y:S04]  /*6810*/  BSSY.RECONVERGENT B6, `(.L_x_113) ;  /* 0x0000012000067945 */ /* 0x000fe80003800200 */
[----:B------:R-:W-:Y:S05]  /*6820*/  @!P1 BRA `(.L_x_114) ;  /* 0x0000000000409947 */ /* 0x000fea0003800000 */
[----:B------:R-:W4:Y:S01]  /*6830*/  LDCU.64 UR8, c[0x4][0x78] ;  /* 0x01000f00ff0877ac */ /* 0x000f220008000a00 */
[----:B------:R-:W-:Y:S01]  /*6840*/  MOV R3, 0x0 ;  /* 0x0000000000037802 */ /* 0x000fe20000000f00 */
[----:B------:R-:W-:Y:S02]  /*6850*/  HFMA2 R12, -RZ, RZ, 0, 5.9604644775390625e-08 ;  /* 0x00000001ff0c7431 */ /* 0x000fe400000001ff */
[----:B-1----:R-:W-:Y:S02]  /*6860*/  IMAD.MOV.U32 R8, RZ, RZ, 0x192 ;  /* 0x00000192ff087424 */ /* 0x002fe400078e00ff */
[----:B------:R-:W-:Y:S01]  /*6870*/  IMAD.MOV.U32 R13, RZ, RZ, RZ ;  /* 0x000000ffff0d7224 */ /* 0x000fe200078e00ff */
[----:B------:R-:W1:Y:S01]  /*6880*/  LDCU.64 UR6, c[0x4][0x80] ;  /* 0x01001000ff0677ac */ /* 0x000e620008000a00 */
[----:B------:R-:W3:Y:S01]  /*6890*/  LDC.64 R2, c[0x4][R3] ;  /* 0x0100000003027b82 */ /* 0x000ee20000000a00 */
[----:B------:R-:W5:Y:S01]  /*68a0*/  LDCU.64 UR4, c[0x4][0x18] ;  /* 0x01000300ff0477ac */ /* 0x000f620008000a00 */
[----:B----4-:R-:W-:Y:S01]  /*68b0*/  MOV R5, UR9 ;  /* 0x0000000900057c02 */ /* 0x010fe20008000f00 */
[----:B--2---:R-:W-:Y:S01]  /*68c0*/  IMAD.U32 R4, RZ, RZ, UR8 ;  /* 0x00000008ff047e24 */ /* 0x004fe2000f8e00ff */
[----:B-1----:R-:W-:Y:S01]  /*68d0*/  MOV R7, UR7 ;  /* 0x0000000700077c02 */ /* 0x002fe20008000f00 */
[----:B------:R-:W-:Y:S01]  /*68e0*/  IMAD.U32 R6, RZ, RZ, UR6 ;  /* 0x00000006ff067e24 */ /* 0x000fe2000f8e00ff */
[----:B-----5:R-:W-:Y:S01]  /*68f0*/  MOV R11, UR5 ;  /* 0x00000005000b7c02 */ /* 0x020fe20008000f00 */
[----:B------:R-:W-:Y:S02]  /*6900*/  IMAD.U32 R10, RZ, RZ, UR4 ;  /* 0x00000004ff0a7e24 */ /* 0x000fe4000f8e00ff */
[----:B------:R-:W-:Y:S07]  /*6910*/  LEPC R20, `(.L_x_114) ;  /* 0x000000001014794e */ /* 0x000fee0000000000 */
[----:B---3--:R-:W-:Y:S05]  /*6920*/  CALL.ABS.NOINC R2 ;  /* 0x0000000002007343 */ /* 0x008fea0003c00000 */
.L_x_114:
[----:B------:R-:W-:Y:S05]  /*6930*/  BSYNC.RECONVERGENT B6 ;  /* 0x0000000000067941 */ /* 0x000fea0003800200 */
.L_x_113:
[-C--:B------:R-:W-:Y:S01]  /*6940*/  F2FP.F16.E5M2.UNPACK_B R74, R140.reuse ;  /* 0x0000008cff4a723e */ /* 0x080fe200020004ff */
[----:B------:R-:W-:Y:S05]  /*6950*/  WARPSYNC.ALL ;  /* 0x0000000000007948 */ /* 0x000fea0003800000 */
[----:B------:R-:W-:Y:S01]  /*6960*/  R2UR UR4, R71 ;  /* 0x00000000470472ca */ /* 0x000fe200000e0000 */
[--C-:B------:R-:W-:Y:S01]  /*6970*/  HADD2.F32 R72, -RZ, R74.reuse.H0_H0 ;  /* 0x2000004aff487230 */ /* 0x100fe20000004100 */
[----:B------:R-:W-:Y:S01]  /*6980*/  F2FP.F16.E5M2.UNPACK_B R76, R140.H1 ;  /* 0x0000008cff4c723e */ /* 0x000fe200030004ff */
[----:B------:R-:W-:Y:S01]  /*6990*/  HADD2.F32 R75, -RZ, R74.H1_H1 ;  /* 0x3000004aff4b7230 */ /* 0x000fe20000004100 */
[-C--:B------:R-:W-:Y:S01]  /*69a0*/  F2FP.F16.E5M2.UNPACK_B R78, R141.reuse ;  /* 0x0000008dff4e723e */ /* 0x080fe200020004ff */
[----:B------:R-:W-:Y:S01]  /*69b0*/  BSSY.RECONVERGENT B0, `(.L_x_115) ;  /* 0x000011d000007945 */ /* 0x000fe20003800200 */
[----:B------:R-:W-:Y:S01]  /*69c0*/  F2FP.F16.E5M2.UNPACK_B R80, R141.H1 ;  /* 0x0000008dff50723e */ /* 0x000fe200030004ff */
[----:B------:R-:W-:Y:S01]  /*69d0*/  HADD2.F32 R74, -RZ, R76.H0_H0 ;  /* 0x2000004cff4a7230 */ /* 0x000fe20000004100 */
[-C--:B------:R-:W-:Y:S01]  /*69e0*/  F2FP.F16.E5M2.UNPACK_B R82, R142.reuse ;  /* 0x0000008eff52723e */ /* 0x080fe200020004ff */
[--C-:B------:R-:W-:Y:S01]  /*69f0*/  HADD2.F32 R77, -RZ, R78.reuse.H0_H0 ;  /* 0x2000004eff4d7230 */ /* 0x100fe20000004100 */
[----:B------:R-:W-:Y:S01]  /*6a00*/  F2FP.F16.E5M2.UNPACK_B R84, R142.H1 ;  /* 0x0000008eff54723e */ /* 0x000fe200030004ff */
[----:B------:R-:W-:Y:S01]  /*6a10*/  HADD2.F32 R78, -RZ, R78.H1_H1 ;  /* 0x3000004eff4e7230 */ /* 0x000fe20000004100 */
[-C--:B------:R-:W-:Y:S01]  /*6a20*/  F2FP.F16.E5M2.UNPACK_B R86, R143.reuse ;  /* 0x0000008fff56723e */ /* 0x080fe200020004ff */
[----:B-12---:R-:W3:Y:S01]  /*6a30*/  LDTM.x64 R4, tmem[UR4] ;  /* 0x00000004000479ee */ /* 0x006ee20008340000 */
[----:B------:R-:W-:Y:S01]  /*6a40*/  F2FP.F16.E5M2.UNPACK_B R88, R143.H1 ;  /* 0x0000008fff58723e */ /* 0x000fe200030004ff */
[----:B------:R-:W-:Y:S01]  /*6a50*/  HADD2.F32 R76, -RZ, R76.H1_H1 ;  /* 0x3000004cff4c7230 */ /* 0x000fe20000004100 */
[-C--:B------:R-:W-:Y:S01]  /*6a60*/  F2FP.F16.E5M2.UNPACK_B R90, R144.reuse ;  /* 0x00000090ff5a723e */ /* 0x080fe200020004ff */
[----:B------:R-:W-:Y:S01]  /*6a70*/  HADD2.F32 R79, -RZ, R80.H0_H0 ;  /* 0x20000050ff4f7230 */ /* 0x000fe20000004100 */
[----:B------:R-:W-:Y:S01]  /*6a80*/  F2FP.F16.E5M2.UNPACK_B R92, R144.H1 ;  /* 0x00000090ff5c723e */ /* 0x000fe200030004ff */
[--C-:B------:R-:W-:Y:S01]  /*6a90*/  HADD2.F32 R81, -RZ, R82.reuse.H0_H0 ;  /* 0x20000052ff517230 */ /* 0x100fe20000004100 */
[----:B------:R-:W-:Y:S01]  /*6aa0*/  SHF.L.U32 R182, R164, 0x4, RZ ;  /* 0x00000004a4b67819 */ /* 0x000fe200000006ff */
[----:B------:R-:W-:Y:S01]  /*6ab0*/  HADD2.F32 R82, -RZ, R82.H1_H1 ;  /* 0x30000052ff527230 */ /* 0x000fe20000004100 */
[----:B------:R-:W-:Y:S01]  /*6ac0*/  SHF.L.U32 R188, R163, 0x4, RZ ;  /* 0x00000004a3bc7819 */ /* 0x000fe200000006ff */
[--C-:B------:R-:W-:Y:S01]  /*6ad0*/  HADD2.F32 R85, -RZ, R86.reuse.H0_H0 ;  /* 0x20000056ff557230 */ /* 0x100fe20000004100 */
[----:B------:R-:W-:Y:S01]  /*6ae0*/  IADD3 R176, PT, PT, R171, R182, RZ ;  /* 0x000000b6abb07210 */ /* 0x000fe20007ffe0ff */
[----:B------:R-:W-:Y:S01]  /*6af0*/  HADD2.F32 R86, -RZ, R86.H1_H1 ;  /* 0x30000056ff567230 */ /* 0x000fe20000004100 */
[----:B------:R-:W-:Y:S01]  /*6b00*/  SHF.L.U32 R183, R169, 0x4, RZ ;  /* 0x00000004a9b77819 */ /* 0x000fe200000006ff */
[--C-:B------:R-:W-:Y:S01]  /*6b10*/  HADD2.F32 R89, -RZ, R90.reuse.H0_H0 ;  /* 0x2000005aff597230 */ /* 0x100fe20000004100 */
[----:B------:R-:W-:Y:S01]  /*6b20*/  F2FP.F16.E5M2.UNPACK_B R94, R145 ;  /* 0x00000091ff5e723e */ /* 0x000fe200020004ff */
[----:B------:R-:W-:Y:S01]  /*6b30*/  HADD2.F32 R90, -RZ, R90.H1_H1 ;  /* 0x3000005aff5a7230 */ /* 0x000fe20000004100 */
[----:B------:R-:W-:Y:S01]  /*6b40*/  IADD3 R178, PT, PT, R183, R176, RZ ;  /* 0x000000b0b7b27210 */ /* 0x000fe20007ffe0ff */
[----:B------:R-:W-:Y:S01]  /*6b50*/  HADD2.F32 R80, -RZ, R80.H1_H1 ;  /* 0x30000050ff507230 */ /* 0x000fe20000004100 */
[----:B------:R-:W-:Y:S01]  /*6b60*/  F2FP.F16.E5M2.UNPACK_B R98, R146 ;  /* 0x00000092ff62723e */ /* 0x000fe200020004ff */
[--C-:B------:R-:W-:Y:S01]  /*6b70*/  HADD2.F32 R93, -RZ, R94.reuse.H0_H0 ;  /* 0x2000005eff5d7230 */ /* 0x100fe20000004100 */
[----:B------:R-:W-:Y:S01]  /*6b80*/  F2FP.F16.E5M2.UNPACK_B R102, R147 ;  /* 0x00000093ff66723e */ /* 0x000fe200020004ff */
[----:B------:R-:W-:Y:S01]  /*6b90*/  HADD2.F32 R94, -RZ, R94.H1_H1 ;  /* 0x3000005eff5e7230 */ /* 0x000fe20000004100 */
[----:B------:R-:W-:Y:S01]  /*6ba0*/  F2FP.F16.E5M2.UNPACK_B R106, R148 ;  /* 0x00000094ff6a723e */ /* 0x000fe200020004ff */
[C---:B---3--:R-:W-:Y:S01]  /*6bb0*/  FMUL R0, R70.reuse, R4 ;  /* 0x0000000446007220 */ /* 0x048fe20000400000 */
[C---:B------:R-:W-:Y:S01]  /*6bc0*/  FMUL R2, R70.reuse, R5 ;  /* 0x0000000546027220 */ /* 0x040fe20000400000 */
[C---:B------:R-:W-:Y:S01]  /*6bd0*/  FMUL R4, R70.reuse, R8 ;  /* 0x0000000846047220 */ /* 0x040fe20000400000 */
[C---:B------:R-:W-:Y:S01]  /*6be0*/  FMUL R5, R70.reuse, R9 ;  /* 0x0000000946057220 */ /* 0x040fe20000400000 */
[C---:B------:R-:W-:Y:S01]  /*6bf0*/  FFMA R0, R73.reuse, R72, R0 ;  /* 0x0000004849007223 */ /* 0x040fe20000000000 */
[C---:B------:R-:W-:Y:S01]  /*6c00*/  FFMA R2, R73.reuse, R75, R2 ;  /* 0x0000004b49027223 */ /* 0x040fe20000000002 */
[C---:B------:R-:W-:Y:S01]  /*6c10*/  FMUL R8, R70.reuse, R12 ;  /* 0x0000000c46087220 */ /* 0x040fe20000400000 */
[C---:B------:R-:W-:Y:S01]  /*6c20*/  FMUL R9, R70.reuse, R13 ;  /* 0x0000000d46097220 */ /* 0x040fe20000400000 */
[C---:B------:R-:W-:Y:S01]  /*6c30*/  FMUL R12, R70.reuse, R16 ;  /* 0x00000010460c7220 */ /* 0x040fe20000400000 */
[C---:B------:R-:W-:Y:S01]  /*6c40*/  FMUL R13, R70.reuse, R17 ;  /* 0x00000011460d7220 */ /* 0x040fe20000400000 */
[C---:B------:R-:W-:Y:S01]  /*6c50*/  FMUL R16, R70.reuse, R20 ;  /* 0x0000001446107220 */ /* 0x040fe20000400000 */
[C---:B------:R-:W-:Y:S01]  /*6c60*/  FMUL R17, R70.reuse, R21 ;  /* 0x0000001546117220 */ /* 0x040fe20000400000 */
[C---:B------:R-:W-:Y:S01]  /*6c70*/  FMUL R20, R70.reuse, R24 ;  /* 0x0000001846147220 */ /* 0x040fe20000400000 */
[C---:B------:R-:W-:Y:S01]  /*6c80*/  FMUL R21, R70.reuse, R25 ;  /* 0x0000001946157220 */ /* 0x040fe20000400000 */
[--C-:B------:R-:W-:Y:S02]  /*6c90*/  HADD2.F32 R97, -RZ, R98.reuse.H0_H0 ;  /* 0x20000062ff617230 */ /* 0x100fe40000004100 */
[C---:B------:R-:W-:Y:S01]  /*6ca0*/  FMUL R24, R70.reuse, R28 ;  /* 0x0000001c46187220 */ /* 0x040fe20000400000 */
[----:B------:R-:W-:Y:S02]  /*6cb0*/  HADD2.F32 R98, -RZ, R98.H1_H1 ;  /* 0x30000062ff627230 */ /* 0x000fe40000004100 */
[C---:B------:R-:W-:Y:S01]  /*6cc0*/  FMUL R25, R70.reuse, R29 ;  /* 0x0000001d46197220 */ /* 0x040fe20000400000 */
[--C-:B------:R-:W-:Y:S02]  /*6cd0*/  HADD2.F32 R101, -RZ, R102.reuse.H0_H0 ;  /* 0x20000066ff657230 */ /* 0x100fe40000004100 */
[C---:B------:R-:W-:Y:S01]  /*6ce0*/  FMUL R28, R70.reuse, R32 ;  /* 0x00000020461c7220 */ /* 0x040fe20000400000 */
[----:B------:R-:W-:Y:S02]  /*6cf0*/  HADD2.F32 R102, -RZ, R102.H1_H1 ;  /* 0x30000066ff667230 */ /* 0x000fe40000004100 */
[C---:B------:R-:W-:Y:S01]  /*6d00*/  FMUL R29, R70.reuse, R33 ;  /* 0x00000021461d7220 */ /* 0x040fe20000400000 */
[--C-:B------:R-:W-:Y:S02]  /*6d10*/  HADD2.F32 R105, -RZ, R106.reuse.H0_H0 ;  /* 0x2000006aff697230 */ /* 0x100fe40000004100 */
[C---:B------:R-:W-:Y:S01]  /*6d20*/  FMUL R32, R70.reuse, R36 ;  /* 0x0000002446207220 */ /* 0x040fe20000400000 */
[----:B------:R-:W-:Y:S01]  /*6d30*/  F2FP.F16.E5M2.UNPACK_B R96, R145.H1 ;  /* 0x00000091ff60723e */ /* 0x000fe200030004ff */
[----:B------:R-:W-:Y:S02]  /*6d40*/  HADD2.F32 R106, -RZ, R106.H1_H1 ;  /* 0x3000006aff6a7230 */ /* 0x000fe40000004100 */
[C---:B------:R-:W-:Y:S01]  /*6d50*/  FMUL R33, R70.reuse, R37 ;  /* 0x0000002546217220 */ /* 0x040fe20000400000 */
[C---:B------:R-:W-:Y:S01]  /*6d60*/  FMUL R36, R70.reuse, R40 ;  /* 0x0000002846247220 */ /* 0x040fe20000400000 */
[----:B------:R-:W-:Y:S01]  /*6d70*/  F2FP.F16.E5M2.UNPACK_B R100, R146.H1 ;  /* 0x00000092ff64723e */ /* 0x000fe200030004ff */
        /* <DEDUP_REMOVED lines=8> */
[----:B------:R-:W-:Y:S01]  /*6e00*/  F2FP.F16.E5M2.UNPACK_B R110, R149 ;  /* 0x00000095ff6e723e */ /* 0x000fe200020004ff */
[C---:B------:R-:W-:Y:S01]  /*6e10*/  FMUL R49, R70.reuse, R53 ;  /* 0x0000003546317220 */ /* 0x040fe20000400000 */
[C---:B------:R-:W-:Y:S01]  /*6e20*/  FMUL R52, R70.reuse, R56 ;  /* 0x0000003846347220 */ /* 0x040fe20000400000 */
[----:B------:R-:W-:Y:S01]  /*6e30*/  F2FP.F16.E5M2.UNPACK_B R112, R149.H1 ;  /* 0x00000095ff70723e */ /* 0x000fe200030004ff */
[C---:B------:R-:W-:Y:S01]  /*6e40*/  FMUL R53, R70.reuse, R57 ;  /* 0x0000003946357220 */ /* 0x040fe20000400000 */
[--C-:B------:R-:W-:Y:S02]  /*6e50*/  HADD2.F32 R109, -RZ, R110.reuse.H0_H0 ;  /* 0x2000006eff6d7230 */ /* 0x100fe40000004100 */
[C---:B------:R-:W-:Y:S01]  /*6e60*/  FMUL R56, R70.reuse, R60 ;  /* 0x0000003c46387220 */ /* 0x040fe20000400000 */
[----:B------:R-:W-:Y:S01]  /*6e70*/  F2FP.F16.E5M2.UNPACK_B R114, R150 ;  /* 0x00000096ff72723e */ /* 0x000fe200020004ff */
[----:B------:R-:W-:Y:S02]  /*6e80*/  HADD2.F32 R110, -RZ, R110.H1_H1 ;  /* 0x3000006eff6e7230 */ /* 0x000fe40000004100 */
[C---:B------:R-:W-:Y:S01]  /*6e90*/  FMUL R57, R70.reuse, R61 ;  /* 0x0000003d46397220 */ /* 0x040fe20000400000 */
[C---:B------:R-:W-:Y:S01]  /*6ea0*/  FMUL R60, R70.reuse, R64 ;  /* 0x00000040463c7220 */ /* 0x040fe20000400000 */
[----:B------:R-:W-:Y:S01]  /*6eb0*/  F2FP.F16.E5M2.UNPACK_B R116, R150.H1 ;  /* 0x00000096ff74723e */ /* 0x000fe200030004ff */
[--C-:B------:R-:W-:Y:S02]  /*6ec0*/  HADD2.F32 R113, -RZ, R114.reuse.H0_H0 ;  /* 0x20000072ff717230 */ /* 0x100fe40000004100 */
[C---:B------:R-:W-:Y:S01]  /*6ed0*/  FMUL R61, R70.reuse, R65 ;  /* 0x00000041463d7220 */ /* 0x040fe20000400000 */
[----:B------:R-:W-:Y:S02]  /*6ee0*/  HADD2.F32 R114, -RZ, R114.H1_H1 ;  /* 0x30000072ff727230 */ /* 0x000fe40000004100 */
[C---:B------:R-:W-:Y:S01]  /*6ef0*/  FMUL R3, R70.reuse, R6 ;  /* 0x0000000646037220 */ /* 0x040fe20000400000 */
[----:B------:R-:W-:Y:S01]  /*6f00*/  F2FP.F16.E5M2.UNPACK_B R118, R151 ;  /* 0x00000097ff76723e */ /* 0x000fe200020004ff */
[C---:B------:R-:W-:Y:S01]  /*6f10*/  FMUL R7, R70.reuse, R7 ;  /* 0x0000000746077220 */ /* 0x040fe20000400000 */
[C---:B------:R-:W-:Y:S01]  /*6f20*/  FMUL R6, R70.reuse, R10 ;  /* 0x0000000a46067220 */ /* 0x040fe20000400000 */
[----:B------:R-:W-:Y:S01]  /*6f30*/  F2FP.F16.E5M2.UNPACK_B R120, R151.H1 ;  /* 0x00000097ff78723e */ /* 0x000fe200030004ff */
[C---:B------:R-:W-:Y:S01]  /*6f40*/  FFMA R3, R73.reuse, R74, R3 ;  /* 0x0000004a49037223 */ /* 0x040fe20000000003 */
[C---:B------:R-:W-:Y:S01]  /*6f50*/  FFMA R7, R73.reuse, R76, R7 ;  /* 0x0000004c49077223 */ /* 0x040fe20000000007 */
[----:B------:R-:W-:Y:S01]  /*6f60*/  F2FP.F16.E5M2.UNPACK_B R122, R152 ;  /* 0x00000098ff7a723e */ /* 0x000fe200020004ff */
[C---:B------:R-:W-:Y:S01]  /*6f70*/  FFMA R4, R73.reuse, R77, R4 ;  /* 0x0000004d49047223 */ /* 0x040fe20000000004 */
[C---:B------:R-:W-:Y:S01]  /*6f80*/  FFMA R5, R73.reuse, R78, R5 ;  /* 0x0000004e49057223 */ /* 0x040fe20000000005 */
[----:B------:R-:W-:Y:S01]  /*6f90*/  F2FP.F16.E5M2.UNPACK_B R124, R152.H1 ;  /* 0x00000098ff7c723e */ /* 0x000fe200030004ff */
[----:B------:R-:W-:Y:S01]  /*6fa0*/  FFMA R6, R73, R79, R6 ;  /* 0x0000004f49067223 */ /* 0x000fe20000000006 */
[----:B------:R-:W-:Y:S01]  /*6fb0*/  F2FP.SATFINITE.E5M2.F32.PACK_AB_MERGE_C R179, R7, R3, RZ ;  /* 0x0000000307b3723e */ /* 0x000fe200048060ff */
[----:B------:R-:W-:Y:S02]  /*6fc0*/  HADD2.F32 R117, -RZ, R118.H0_H0 ;  /* 0x20000076ff757230 */ /* 0x000fe40000004100 */
[----:B------:R-:W-:Y:S01]  /*6fd0*/  FMUL R11, R70, R11 ;  /* 0x0000000b460b7220 */ /* 0x000fe20000400000 */
[----:B------:R-:W-:Y:S01]  /*6fe0*/  HADD2.F32 R83, -RZ, R84.H0_H0 ;  /* 0x20000054ff537230 */ /* 0x000fe20000004100 */
[----:B------:R-:W-:Y:S01]  /*6ff0*/  F2FP.SATFINITE.E5M2.F32.PACK_AB_MERGE_C R184, R2, R0, R179 ;  /* 0x0000000002b8723e */ /* 0x000fe200048060b3 */
[----:B------:R-:W-:Y:S01]  /*7000*/  HADD2.F32 R118, -RZ, R118.H1_H1 ;  /* 0x30000076ff767230 */ /* 0x000fe20000004100 */
[----:B------:R-:W-:Y:S01]  /*7010*/  IADD3 R179, PT, PT, R171, R188, RZ ;  /* 0x000000bcabb37210 */ /* 0x000fe20007ffe0ff */
[C---:B------:R-:W-:Y:S01]  /*7020*/  FFMA R11, R73.reuse, R80, R11 ;  /* 0x00000050490b7223 */ /* 0x040fe2000000000b */
[C---:B------:R-:W-:Y:S01]  /*7030*/  FFMA R8, R73.reuse, R81, R8 ;  /* 0x0000005149087223 */ /* 0x040fe20000000008 */
[----:B------:R-:W-:Y:S01]  /*7040*/  FFMA R9, R73, R82, R9 ;  /* 0x0000005249097223 */ /* 0x000fe20000000009 */
[----:B------:R-:W-:Y:S02]  /*7050*/  HADD2.F32 R121, -RZ, R122.H0_H0 ;  /* 0x2000007aff797230 */ /* 0x000fe40000004100 */
[C---:B------:R-:W-:Y:S01]  /*7060*/  FMUL R10, R70.reuse, R14 ;  /* 0x0000000e460a7220 */ /* 0x040fe20000400000 */
[----:B------:R-:W-:Y:S01]  /*7070*/  HADD2.F32 R84, -RZ, R84.H1_H1 ;  /* 0x30000054ff547230 */ /* 0x000fe20000004100 */
[----:B------:R-:W-:Y:S01]  /*7080*/  F2FP.SATFINITE.E5M2.F32.PACK_AB_MERGE_C R185, R11, R6, RZ ;  /* 0x000000060bb9723e */ /* 0x000fe200048060ff */
[----:B------:R-:W-:Y:S02]  /*7090*/  HADD2.F32 R122, -RZ, R122.H1_H1 ;  /* 0x3000007aff7a7230 */ /* 0x000fe40000004100 */
[----:B------:R-:W-:Y:S01]  /*70a0*/  FFMA R10, R73, R83, R10 ;  /* 0x00000053490a7223 */ /* 0x000fe2000000000a */
[C---:B------:R-:W-:Y:S01]  /*70b0*/  FMUL R15, R70.reuse, R15 ;  /* 0x0000000f460f7220 */ /* 0x040fe20000400000 */
[--C-:B------:R-:W-:Y:S01]  /*70c0*/  HADD2.F32 R87, -RZ, R88.reuse.H0_H0 ;  /* 0x20000058ff577230 */ /* 0x100fe20000004100 */
[----:B------:R-:W-:Y:S01]  /*70d0*/  F2FP.SATFINITE.E5M2.F32.PACK_AB_MERGE_C R185, R5, R4, R185 ;  /* 0x0000000405b9723e */ /* 0x000fe200048060b9 */
[----:B------:R-:W-:Y:S02]  /*70e0*/  HADD2.F32 R88, -RZ, R88.H1_H1 ;  /* 0x30000058ff587230 */ /* 0x000fe40000004100 */
[C---:B------:R-:W-:Y:S01]  /*70f0*/  FFMA R15, R73.reuse, R84, R15 ;  /* 0x00000054490f7223 */ /* 0x040fe2000000000f */
[C---:B------:R-:W-:Y:S01]  /*7100*/  FFMA R12, R73.reuse, R85, R12 ;  /* 0x00000055490c7223 */ /* 0x040fe2000000000c */
[----:B------:R-:W-:Y:S01]  /*7110*/  FFMA R13, R73, R86, R13 ;  /* 0x00000056490d7223 */ /* 0x000fe2000000000d */
[C---:B------:R-:W-:Y:S01]  /*7120*/  FMUL R14, R70.reuse, R18 ;  /* 0x00000012460e7220 */ /* 0x040fe20000400000 */
[----:B------:R-:W-:Y:S01]  /*7130*/  F2FP.F16.E5M2.UNPACK_B R126, R153 ;  /* 0x00000099ff7e723e */ /* 0x000fe200020004ff */
[C---:B------:R-:W-:Y:S01]  /*7140*/  FMUL R19, R70.reuse, R19 ;  /* 0x0000001346137220 */ /* 0x040fe20000400000 */
[----:B------:R-:W-:Y:S01]  /*7150*/  HADD2.F32 R91, -RZ, R92.H0_H0 ;  /* 0x2000005cff5b7230 */ /* 0x000fe20000004100 */
[----:B------:R-:W-:Y:S01]  /*7160*/  F2FP.SATFINITE.E5M2.F32.PACK_AB_MERGE_C R186, R15, R10, RZ ;  /* 0x0000000a0fba723e */ /* 0x000fe200048060ff */
[C---:B------:R-:W-:Y:S01]  /*7170*/  FFMA R14, R73.reuse, R87, R14 ;  /* 0x00000057490e7223 */ /* 0x040fe2000000000e */
[C---:B------:R-:W-:Y:S01]  /*7180*/  FFMA R19, R73.reuse, R88, R19 ;  /* 0x0000005849137223 */ /* 0x040fe20000000013 */
[C---:B------:R-:W-:Y:S01]  /*7190*/  FFMA R16, R73.reuse, R89, R16 ;  /* 0x0000005949107223 */ /* 0x040fe20000000010 */
[----:B------:R-:W-:Y:S01]  /*71a0*/  F2FP.F16.E5M2.UNPACK_B R128, R153.H1 ;  /* 0x00000099ff80723e */ /* 0x000fe200030004ff */
[----:B------:R-:W-:Y:S01]  /*71b0*/  FFMA R17, R73, R90, R17 ;  /* 0x0000005a49117223 */ /* 0x000fe20000000011 */
[----:B------:R-:W-:Y:S01]  /*71c0*/  F2FP.SATFINITE.E5M2.F32.PACK_AB_MERGE_C R186, R9, R8, R186 ;  /* 0x0000000809ba723e */ /* 0x000fe200048060ba */
[--C-:B------:R-:W-:Y:S01]  /*71d0*/  HADD2.F32 R125, -RZ, R126.reuse.H0_H0 ;  /* 0x2000007eff7d7230 */ /* 0x100fe20000004100 */
[----:B------:R-:W-:Y:S01]  /*71e0*/  F2FP.SATFINITE.E5M2.F32.PACK_AB_MERGE_C R187, R19, R14, RZ ;  /* 0x0000000e13bb723e */ /* 0x000fe200048060ff */
[----:B------:R-:W-:Y:S02]  /*71f0*/  HADD2.F32 R126, -RZ, R126.H1_H1 ;  /* 0x3000007eff7e7230 */ /* 0x000fe40000004100 */
[C---:B------:R-:W-:Y:S01]  /*7200*/  FMUL R18, R70.reuse, R22 ;  /* 0x0000001646127220 */ /* 0x040fe20000400000 */
[----:B------:R-:W-:Y:S01]  /*7210*/  HADD2.F32 R92, -RZ, R92.H1_H1 ;  /* 0x3000005cff5c7230 */ /* 0x000fe20000004100 */
[----:B------:R-:W-:Y:S01]  /*7220*/  F2FP.SATFINITE.E5M2.F32.PACK_AB_MERGE_C R187, R13, R12, R187 ;  /* 0x0000000c0dbb723e */ /* 0x000fe200048060bb */
[C---:B------:R-:W-:Y:S01]  /*7230*/  FMUL R23, R70.reuse, R23 ;  /* 0x0000001746177220 */ /* 0x040fe20000400000 */
[--C-:B------:R-:W-:Y:S02]  /*7240*/  HADD2.F32 R95, -RZ, R96.reuse.H0_H0 ;  /* 0x20000060ff5f7230 */ /* 0x100fe40000004100 */
[C---:B------:R-:W-:Y:S01]  /*7250*/  FFMA R18, R73.reuse, R91, R18 ;  /* 0x0000005b49127223 */ /* 0x040fe20000000012 */
[----:B------:R-:W-:Y:S01]  /*7260*/  HADD2.F32 R96, -RZ, R96.H1_H1 ;  /* 0x30000060ff607230 */ /* 0x000fe20000004100 */
[----:B------:R1:W-:Y:S01]  /*7270*/  STS.128 [R137+UR44+0x8200], R184 ;  /* 0x008200b889007988 */ /* 0x0003e20008000c2c */
        /* <DEDUP_REMOVED lines=48> */
[----:B------:R1:W-:Y:S01]  /*7580*/  STS.128 [R176+0x8010], R192 ;  /* 0x008010c0b0007388 */ /* 0x0003e20000000c00 */
[C---:B------:R-:W-:Y:S01]  /*7590*/  FFMA R39, R73.reuse, R108, R39 ;  /* 0x0000006c49277223 */ /* 0x040fe20000000027 */
[C---:B------:R-:W-:Y:S01]  /*75a0*/  FFMA R36, R73.reuse, R109, R36 ;  /* 0x0000006d49247223 */ /* 0x040fe20000000024 */
[----:B------:R-:W-:Y:S01]  /*75b0*/  FFMA R37, R73, R110, R37 ;  /* 0x0000006e49257223 */ /* 0x000fe20000000025 */
[----:B------:R-:W-:Y:S01]  /*75c0*/  FMUL R38, R70, R42 ;  /* 0x0000002a46267220 */ /* 0x000fe20000400000 */
[----:B------:R-:W-:Y:S01]  /*75d0*/  ISETP.NE.AND P0, PT, R174, RZ, PT ;  /* 0x000000ffae00720c */ /* 0x000fe20003f05270 */
[C---:B------:R-:W-:Y:S01]  /*75e0*/  FMUL R43, R70.reuse, R43 ;  /* 0x0000002b462b7220 */ /* 0x040fe20000400000 */
[--C-:B------:R-:W-:Y:S01]  /*75f0*/  HADD2.F32 R115, -RZ, R116.reuse.H0_H0 ;  /* 0x20000074ff737230 */ /* 0x100fe20000004100 */
[----:B------:R-:W-:Y:S01]  /*7600*/  F2FP.SATFINITE.E5M2.F32.PACK_AB_MERGE_C R196, R39, R34, RZ ;  /* 0x0000002227c4723e */ /* 0x000fe200048060ff */
[C---:B------:R-:W-:Y:S01]  /*7610*/  FFMA R38, R73.reuse, R111, R38 ;  /* 0x0000006f49267223 */ /* 0x040fe20000000026 */
[C---:B------:R-:W-:Y:S01]  /*7620*/  FFMA R43, R73.reuse, R112, R43 ;  /* 0x00000070492b7223 */ /* 0x040fe2000000002b */
[----:B------:R-:W-:Y:S01]  /*7630*/  FFMA R40, R73, R113, R40 ;  /* 0x0000007149287223 */ /* 0x000fe20000000028 */
[----:B------:R-:W-:Y:S01]  /*7640*/  F2FP.SATFINITE.E5M2.F32.PACK_AB_MERGE_C R196, R33, R32, R196 ;  /* 0x0000002021c4723e */ /* 0x000fe200048060c4 */
[----:B------:R-:W-:Y:S01]  /*7650*/  FFMA R41, R73, R114, R41 ;  /* 0x0000007249297223 */ /* 0x000fe20000000029 */
[----:B------:R-:W-:Y:S01]  /*7660*/  HADD2.F32 R116, -RZ, R116.H1_H1 ;  /* 0x30000074ff747230 */ /* 0x000fe20000004100 */
[----:B------:R-:W-:Y:S01]  /*7670*/  F2FP.SATFINITE.E5M2.F32.PACK_AB_MERGE_C R197, R43, R38, RZ ;  /* 0x000000262bc5723e */ /* 0x000fe200048060ff */
[C---:B------:R-:W-:Y:S01]  /*7680*/  FMUL R42, R70.reuse, R46 ;  /* 0x0000002e462a7220 */ /* 0x040fe20000400000 */
[C---:B------:R-:W-:Y:S01]  /*7690*/  FMUL R47, R70.reuse, R47 ;  /* 0x0000002f462f7220 */ /* 0x040fe20000400000 */
[--C-:B------:R-:W-:Y:S01]  /*76a0*/  HADD2.F32 R119, -RZ, R120.reuse.H0_H0 ;  /* 0x20000078ff777230 */ /* 0x100fe20000004100 */
[----:B------:R-:W-:Y:S01]  /*76b0*/  F2FP.SATFINITE.E5M2.F32.PACK_AB_MERGE_C R197, R37, R36, R197 ;  /* 0x0000002425c5723e */ /* 0x000fe200048060c5 */
[C---:B------:R-:W-:Y:S01]  /*76c0*/  FFMA R42, R73.reuse, R115, R42 ;  /* 0x00000073492a7223 */ /* 0x040fe2000000002a */
[C---:B------:R-:W-:Y:S01]  /*76d0*/  FFMA R47, R73.reuse, R116, R47 ;  /* 0x00000074492f7223 */ /* 0x040fe2000000002f */
[----:B------:R-:W-:Y:S01]  /*76e0*/  FFMA R44, R73, R117, R44 ;  /* 0x00000075492c7223 */ /* 0x000fe2000000002c */
[----:B------:R-:W-:Y:S01]  /*76f0*/  ISETP.NE.AND P6, PT, R189, RZ, PT ;  /* 0x000000ffbd00720c */ /* 0x000fe20003fc5270 */
[----:B------:R-:W-:Y:S01]  /*7700*/  FFMA R45, R73, R118, R45 ;  /* 0x00000076492d7223 */ /* 0x000fe2000000002d */
[----:B------:R-:W-:Y:S01]  /*7710*/  HADD2.F32 R120, -RZ, R120.H1_H1 ;  /* 0x30000078ff787230 */ /* 0x000fe20000004100 */
[----:B------:R-:W-:Y:S01]  /*7720*/  F2FP.SATFINITE.E5M2.F32.PACK_AB_MERGE_C R198, R47, R42, RZ ;  /* 0x0000002a2fc6723e */ /* 0x000fe200048060ff */
[C---:B------:R-:W-:Y:S01]  /*7730*/  FMUL R46, R70.reuse, R50 ;  /* 0x00000032462e7220 */ /* 0x040fe20000400000 */
[C---:B------:R-:W-:Y:S01]  /*7740*/  FMUL R51, R70.reuse, R51 ;  /* 0x0000003346337220 */ /* 0x040fe20000400000 */
[--C-:B------:R-:W-:Y:S02]  /*7750*/  HADD2.F32 R123, -RZ, R124.reuse.H0_H0 ;  /* 0x2000007cff7b7230 */ /* 0x100fe40000004100 */
[C---:B------:R-:W-:Y:S01]  /*7760*/  FMUL R50, R70.reuse, R54 ;  /* 0x0000003646327220 */ /* 0x040fe20000400000 */
[C---:B------:R-:W-:Y:S01]  /*7770*/  FFMA R46, R73.reuse, R119, R46 ;  /* 0x00000077492e7223 */ /* 0x040fe2000000002e */
[----:B------:R-:W-:Y:S02]  /*7780*/  HADD2.F32 R124, -RZ, R124.H1_H1 ;  /* 0x3000007cff7c7230 */ /* 0x000fe40000004100 */
[C---:B------:R-:W-:Y:S01]  /*7790*/  FFMA R51, R73.reuse, R120, R51 ;  /* 0x0000007849337223 */ /* 0x040fe20000000033 */
[C---:B------:R-:W-:Y:S01]  /*77a0*/  FMUL R55, R70.reuse, R55 ;  /* 0x0000003746377220 */ /* 0x040fe20000400000 */
[C---:B------:R-:W-:Y:S01]  /*77b0*/  FFMA R48, R73.reuse, R121, R48 ;  /* 0x0000007949307223 */ /* 0x040fe20000000030 */
[C---:B------:R-:W-:Y:S01]  /*77c0*/  FFMA R49, R73.reuse, R122, R49 ;  /* 0x0000007a49317223 */ /* 0x040fe20000000031 */
[--C-:B------:R-:W-:Y:S02]  /*77d0*/  HADD2.F32 R127, -RZ, R128.reuse.H0_H0 ;  /* 0x20000080ff7f7230 */ /* 0x100fe40000004100 */
[C---:B------:R-:W-:Y:S01]  /*77e0*/  FFMA R50, R73.reuse, R123, R50 ;  /* 0x0000007b49327223 */ /* 0x040fe20000000032 */
[----:B------:R-:W-:Y:S02]  /*77f0*/  HADD2.F32 R128, -RZ, R128.H1_H1 ;  /* 0x30000080ff807230 */ /* 0x000fe40000004100 */
[C---:B------:R-:W-:Y:S01]  /*7800*/  FMUL R54, R70.reuse, R58 ;  /* 0x0000003a46367220 */ /* 0x040fe20000400000 */
        /* <DEDUP_REMOVED lines=16> */
[----:B------:R-:W-:Y:S01]  /*7910*/  FFMA R63, R73, R132, R63 ;  /* 0x00000084493f7223 */ /* 0x000fe2000000003f */
[----:B------:R-:W-:Y:S01]  /*7920*/  FMUL R67, R70, R67 ;  /* 0x0000004346437220 */ /* 0x000fe20000400000 */
[----:B------:R-:W-:Y:S01]  /*7930*/  F2FP.SATFINITE.E5M2.F32.PACK_AB_MERGE_C R199, R51, R46, RZ ;  /* 0x0000002e33c7723e */ /* 0x000fe200048060ff */
[C---:B------:R-:W-:Y:S01]  /*7940*/  FFMA R60, R73.reuse, R133, R60 ;  /* 0x00000085493c7223 */ /* 0x040fe2000000003c */
[C---:B------:R-:W-:Y:S01]  /*7950*/  FFMA R61, R73.reuse, R134, R61 ;  /* 0x00000086493d7223 */ /* 0x040fe2000000003d */
[C---:B------:R-:W-:Y:S01]  /*7960*/  FFMA R62, R73.reuse, R135, R62 ;  /* 0x00000087493e7223 */ /* 0x040fe2000000003e */
[----:B------:R-:W-:Y:S01]  /*7970*/  FFMA R67, R73, R136, R67 ;  /* 0x0000008849437223 */ /* 0x000fe20000000043 */
[----:B------:R-:W-:Y:S02]  /*7980*/  F2FP.SATFINITE.E5M2.F32.PACK_AB_MERGE_C R198, R41, R40, R198 ;  /* 0x0000002829c6723e */ /* 0x000fe400048060c6 */
[----:B------:R-:W-:Y:S02]  /*7990*/  F2FP.SATFINITE.E5M2.F32.PACK_AB_MERGE_C R199, R45, R44, R199 ;  /* 0x0000002c2dc7723e */ /* 0x000fe400048060c7 */
[----:B------:R-:W-:Y:S02]  /*79a0*/  F2FP.SATFINITE.E5M2.F32.PACK_AB_MERGE_C R200, R55, R50, RZ ;  /* 0x0000003237c8723e */ /* 0x000fe400048060ff */
[----:B------:R-:W-:Y:S01]  /*79b0*/  F2FP.SATFINITE.E5M2.F32.PACK_AB_MERGE_C R201, R59, R54, RZ ;  /* 0x000000363bc9723e */ /* 0x000fe200048060ff */
[----:B------:R1:W-:Y:S01]  /*79c0*/  STS.128 [R179+0x8020], R196 ;  /* 0x008020c4b3007388 */ /* 0x0003e20000000c00 */
[----:B------:R-:W-:Y:S02]  /*79d0*/  F2FP.SATFINITE.E5M2.F32.PACK_AB_MERGE_C R202, R63, R58, RZ ;  /* 0x0000003a3fca723e */ /* 0x000fe400048060ff */
[----:B------:R-:W-:Y:S02]  /*79e0*/  F2FP.SATFINITE.E5M2.F32.PACK_AB_MERGE_C R203, R67, R62, RZ ;  /* 0x0000003e43cb723e */ /* 0x000fe400048060ff */
[----:B------:R-:W-:Y:S02]  /*79f0*/  F2FP.SATFINITE.E5M2.F32.PACK_AB_MERGE_C R200, R49, R48, R200 ;  /* 0x0000003031c8723e */ /* 0x000fe400048060c8 */
[----:B------:R-:W-:Y:S02]  /*7a00*/  F2FP.SATFINITE.E5M2.F32.PACK_AB_MERGE_C R201, R53, R52, R201 ;  /* 0x0000003435c9723e */ /* 0x000fe400048060c9 */
[----:B------:R-:W-:Y:S02]  /*7a10*/  F2FP.SATFINITE.E5M2.F32.PACK_AB_MERGE_C R202, R57, R56, R202 ;  /* 0x0000003839ca723e */ /* 0x000fe400048060ca */
[----:B------:R-:W-:Y:S02]  /*7a20*/  F2FP.SATFINITE.E5M2.F32.PACK_AB_MERGE_C R203, R61, R60, R203 ;  /* 0x0000003c3dcb723e */ /* 0x000fe400048060cb */
[----:B------:R-:W-:Y:S02]  /*7a30*/  LEA R190, R166, UR44, 0x3 ;  /* 0x0000002ca6be7c11 */ /* 0x000fe4000f8e18ff */
[----:B------:R-:W-:Y:S01]  /*7a40*/  @P6 SHF.L.U32 R191, R165, 0x1f, RZ ;  /* 0x0000001fa5bf6819 */ /* 0x000fe200000006ff */
[----:B------:R1:W-:Y:S01]  /*7a50*/  STS.128 [R178+0x8010], R200 ;  /* 0x008010c8b2007388 */ /* 0x0003e20000000c00 */
[----:B------:R-:W-:Y:S01]  /*7a60*/  @!PT LDS RZ, [RZ] ;  /* 0x00000000fffff984 */ /* 0x000fe20000000800 */
[----:B------:R-:W-:Y:S01]  /*7a70*/  @!PT LDS RZ, [RZ] ;  /* 0x00000000fffff984 */ /* 0x000fe20000000800 */
[----:B------:R-:W-:Y:S01]  /*7a80*/  @!PT LDS RZ, [RZ] ;  /* 0x00000000fffff984 */ /* 0x000fe20000000800 */
[----:B------:R-:W-:Y:S01]  /*7a90*/  @!PT LDS RZ, [RZ] ;  /* 0x00000000fffff984 */ /* 0x000fe20000000800 */
[----:B------:R2:W-:Y:S07]  /*7aa0*/  MEMBAR.ALL.CTA ;  /* 0x0000000000007992 */ /* 0x0005ee0000008000 */
[----:B--2---:R-:W2:Y:S02]  /*7ab0*/  FENCE.VIEW.ASYNC.S ;  /* 0x00000000000073c6 */ /* 0x004ea40000000000 */
[----:B--2---:R-:W-:Y:S06]  /*7ac0*/  BAR.SYNC.DEFER_BLOCKING 0x1, 0x80 ;  /* 0x0042000000007b1d */ /* 0x004fec0000010000 */
[----:B------:R-:W-:Y:S05]  /*7ad0*/  @P0 BRA `(.L_x_116) ;  /* 0x0000000000280947 */ /* 0x000fea0003800000 */
[----:B------:R-:W-:Y:S01]  /*7ae0*/  UIADD3 UR4, UPT, UPT, UR44, 0x8200, URZ ;  /* 0x000082002c047890 */ /* 0x000fe2000fffe0ff */
[----:B------:R-:W-:Y:S05]  /*7af0*/  UMOV UR51, UR36 ;  /* 0x0000002400337c82 */ /* 0x000fea0008000000 */
[----:B------:R-:W-:Y:S01]  /*7b00*/  MOV R173, UR4 ;  /* 0x0000000400ad7c02 */ /* 0x000fe20008000f00 */
[----:B------:R-:W-:Y:S03]  /*7b10*/  UIADD3 UR4, UP0, UPT, UR62, 0x680, URZ ;  /* 0x000006803e047890 */ /* 0x000fe6000ff1e0ff */
[----:B------:R-:W-:Y:S01]  /*7b20*/  R2UR UR48, R173 ;  /* 0x00000000ad3072ca */ /* 0x000fe200000e0000 */
[----:B------:R-:W-:Y:S11]  /*7b30*/  UIADD3.X UR5, UPT, UPT, URZ, UR63, URZ, UP0, !UPT ;  /* 0x0000003fff057290 */ /* 0x000ff600087fe4ff */
[----:B------:R-:W-:Y:S01]  /*7b40*/  @!UPT UIADD3 URZ, UPT, UPT, URZ, URZ, URZ ;  /* 0x000000fffffff290 */ /* 0x000fe2000fffe0ff */
[----:B------:R2:W-:Y:S01]  /*7b50*/  UTMASTG.3D [UR48], [UR4] ;  /* 0x00000030040073b5 */ /* 0x0005e20008010000 */
[----:B------:R0:W-:Y:S01]  /*7b60*/  UTMACMDFLUSH ;  /* 0x00000000000079b7 */ /* 0x0001e20000000000 */
[----:B--2---:R-:W-:Y:S04]  /*7b70*/  DEPBAR.LE SB0, 0x1 ;  /* 0x000080400000791a */ /* 0x004fe80000000000 */
.L_x_116:
[----:B------:R-:W-:Y:S05]  /*7b80*/  BSYNC.RECONVERGENT B0 ;  /* 0x0000000000007941 */ /* 0x000fea0003800200 */
.L_x_115:
[----:B------:R-:W-:Y:S06]  /*7b90*/  BAR.SYNC.DEFER_BLOCKING 0x1, 0x80 ;  /* 0x0042000000007b1d */ /* 0x000fec0000010000 */
[----:B------:R-:W2:Y:S01]  /*7ba0*/  @P6 SYNCS.PHASECHK.TRANS64.TRYWAIT P0, [R190+URZ+0xe0], R191 ;  /* 0x0000e0bfbe0065a7 */ /* 0x000ea200080011ff */
[----:B------:R-:W-:Y:S01]  /*7bb0*/  BSSY B1, `(.L_x_117) ;  /* 0x0000023000017945 */ /* 0x000fe20003800000 */
[----:B--2---:R-:W-:Y:S03]  /*7bc0*/  @P6 SEL R180, RZ, 0x1, !P0 ;  /* 0x00000001ffb46807 */ /* 0x004fe60004000000 */
[----:B------:R-:W-:Y:S05]  /*7bd0*/  @!P6 BRA `(.L_x_118) ;  /* 0x000000000080e947 */ /* 0x000fea0003800000 */
[----:B------:R-:W-:Y:S01]  /*7be0*/  ISETP.NE.AND P1, PT, R181, RZ, PT ;  /* 0x000000ffb500720c */ /* 0x000fe20003f25270 */
[----:B------:R-:W2:Y:S01]  /*7bf0*/  S2R R0, SR_CgaCtaId ;  /* 0x0000000000007919 */ /* 0x000ea20000008800 */
[----:B------:R-:W-:Y:S01]  /*7c00*/  ISETP.NE.AND P0, PT, R180, RZ, PT ;  /* 0x000000ffb400720c */ /* 0x000fe20003f05270 */
[----:B------:R-:W-:Y:S10]  /*7c10*/  BSSY B0, `(.L_x_119) ;  /* 0x0000009000007945 */ /* 0x000ff40003800000 */
[----:B------:R-:W-:Y:S04]  /*7c20*/  @P1 IMAD R3, R166, 0x2000, R171 ;  /* 0x00002000a6031824 */ /* 0x000fe800078e02ab */
[C---:B------:R-:W-:Y:S01]  /*7c30*/  @P1 IMAD.IADD R6, R3.reuse, 0x1, R182 ;  /* 0x0000000103061824 */ /* 0x040fe200078e02b6 */
[----:B------:R-:W-:Y:S03]  /*7c40*/  @P1 IADD3 R4, PT, PT, R3, R188, RZ ;  /* 0x000000bc03041210 */ /* 0x000fe60007ffe0ff */
[----:B------:R-:W-:Y:S01]  /*7c50*/  @P1 IMAD.IADD R2, R183, 0x1, R6 ;  /* 0x00000001b7021824 */ /* 0x000fe200078e0206 */
[----:B------:R-:W-:Y:S06]  /*7c60*/  @P0 BRA `(.L_x_120) ;  /* 0x00000000000c0947 */ /* 0x000fec0003800000 */
[----:B------:R-:W-:Y:S04]  /*7c70*/  SHF.L.U32 R5, R165, 0x1f, RZ ;  /* 0x0000001fa5057819 */ /* 0x000fe800000006ff */
[----:B------:R-:W3:Y:S02]  /*7c80*/  SYNCS.PHASECHK.TRANS64.TRYWAIT P0, [R190+URZ+0xe0], R5 ;  /* 0x0000e005be0075a7 */ /* 0x000ee400080011ff */
[----:B---3--:R-:W-:Y:S05]  /*7c90*/  @!P0 BRA `(.L_x_121) ;  /* 0x0000004c00c08947 */ /* 0x008fea0003800000 */
.L_x_120:
[----:B------:R-:W-:Y:S05]  /*7ca0*/  BSYNC B0 ;  /* 0x0000000000007941 */ /* 0x000fea0003800000 */
.L_x_119:
[----:B------:R-:W-:Y:S01]  /*7cb0*/  ISETP.NE.AND P0, PT, R181, RZ, PT ;  /* 0x000000ffb500720c */ /* 0x000fe20003f05270 */
[----:B---3--:R-:W-:Y:S02]  /*7cc0*/  VIADD R5, R190, 0x100 ;  /* 0x00000100be057836 */ /* 0x008fe40000000000 */
[----:B------:R-:W-:Y:S03]  /*7cd0*/  VIADD R166, R166, 0x1 ;  /* 0x00000001a6a67836 */ /* 0x000fe60000000000 */
[----:B--2---:R-:W-:Y:S07]  /*7ce0*/  PRMT R0, R0, 0x654, R5 ;  /* 0x0000065400007816 */ /* 0x004fee0000000005 */
[----:B------:R2:W3:Y:S04]  /*7cf0*/  @P0 LDS.128 R140, [R3] ;  /* 0x00000000038c0984 */ /* 0x0004e80000000c00 */
[----:B------:R2:W4:Y:S04]  /*7d00*/  @P0 LDS.128 R148, [R4+0x20] ;  /* 0x0000200004940984 */ /* 0x0005280000000c00 */
        /* <DEDUP_REMOVED lines=12> */
[----:B--234-:R-:W-:Y:S02]  /*7dd0*/  LOP3.LUT R165, R165, R0, RZ, 0x3c, !PT ;  /* 0x00000000a5a57212 */ /* 0x01cfe400078e3cff */
.L_x_118:
[----:B------:R-:W-:Y:S05]  /*7de0*/  BSYNC B1 ;  /* 0x0000000000017941 */ /* 0x000fea0003800000 */
.L_x_117:
[----:B------:R-:W-:Y:S01]  /*7df0*/  VIADD R0, R71, 0x40 ;  /* 0x0000004047007836 */ /* 0x000fe20000000000 */
[----:B------:R-:W-:Y:S04]  /*7e00*/  BSSY.RECONVERGENT B6, `(.L_x_122) ;  /* 0x0000015000067945 */ /* 0x000fe80003800200 */
[----:B------:R-:W-:Y:S04]  /*7e10*/  SHF.R.U32.HI R0, RZ, 0x15, R0 ;  /* 0x00000015ff007819 */ /* 0x000fe80000011600 */
[----:B------:R-:W-:Y:S11]  /*7e20*/  LOP3.LUT P0, RZ, R0, 0x3, R159, 0x48, !PT ;  /* 0x0000000300ff7812 */ /* 0x000ff6000780489f */
[----:B------:R-:W-:Y:S02]  /*7e30*/  @!UPT UIADD3 URZ, UPT, UPT, URZ, URZ, URZ ;  /* 0x000000fffffff290 */ /* 0x000fe4000fffe0ff */
        /* <DEDUP_REMOVED lines=8> */
[----:B------:R-:W5:Y:S01]  /*7ec0*/  LDCU.64 UR4, c[0x4][0x18] ;  /* 0x01000300ff0477ac */ /* 0x000f620008000a00 */
[----:B--2---:R-:W-:Y:S01]  /*7ed0*/  MOV R5, UR9 ;  /* 0x0000000900057c02 */ /* 0x004fe20008000f00 */
[----:B------:R-:W-:Y:S01]  /*7ee0*/  IMAD.U32 R4, RZ, RZ, UR8 ;  /* 0x00000008ff047e24 */ /* 0x000fe2000f8e00ff */
[----:B---3--:R-:W-:Y:S01]  /*7ef0*/  MOV R7, UR7 ;  /* 0x0000000700077c02 */ /* 0x008fe20008000f00 */
[----:B------:R-:W-:Y:S01]  /*7f00*/  IMAD.U32 R6, RZ, RZ, UR6 ;  /* 0x00000006ff067e24 */ /* 0x000fe2000f8e00ff */
[----:B-----5:R-:W-:Y:S01]  /*7f10*/  MOV R11, UR5 ;  /* 0x00000005000b7c02 */ /* 0x020fe20008000f00 */
[----:B------:R-:W-:Y:S02]  /*7f20*/  IMAD.U32 R10, RZ, RZ, UR4 ;  /* 0x00000004ff0a7e24 */ /* 0x000fe4000f8e00ff */
[----:B------:R-:W-:Y:S07]  /*7f30*/  LEPC R20, `(.L_x_123) ;  /* 0x000000001014794e */ /* 0x000fee0000000000 */
[----:B-1--4-:R-:W-:Y:S05]  /*7f40*/  CALL.ABS.NOINC R2 ;  /* 0x0000000002007343 */ /* 0x012fea0003c00000 */
.L_x_123:
[----:B------:R-:W-:Y:S05]  /*7f50*/  BSYNC.RECONVERGENT B6 ;  /* 0x0000000000067941 */ /* 0x000fea0003800200 */
.L_x_122:
[----:B------:R-:W-:Y:S01]  /*7f60*/  F2FP.F16.E5M2.UNPACK_B R4, R141 ;  /* 0x0000008dff04723e */ /* 0x000fe200020004ff */
[----:B------:R-:W-:Y:S05]  /*7f70*/  WARPSYNC.ALL ;  /* 0x0000000000007948 */ /* 0x000fea0003800000 */
[----:B------:R-:W-:Y:S01]  /*7f80*/  R2UR UR4, R71 ;  /* 0x00000000470472ca */ /* 0x000fe200000e0000 */
[--C-:B------:R-:W-:Y:S01]  /*7f90*/  HADD2.F32 R78, -RZ, R4.reuse.H0_H0 ;  /* 0x20000004ff4e7230 */ /* 0x100fe20000004100 */
[-C--:B------:R-:W-:Y:S01]  /*7fa0*/  F2FP.F16.E5M2.UNPACK_B R0, R140.reuse ;  /* 0x0000008cff00723e */ /* 0x080fe200020004ff */
[----:B------:R-:W-:Y:S01]  /*7fb0*/  HADD2.F32 R75, -RZ, R4.H1_H1 ;  /* 0x30000004ff4b7230 */ /* 0x000fe20000004100 */
[----:B------:R-:W-:Y:S01]  /*7fc0*/  F2FP.F16.E5M2.UNPACK_B R4, R143 ;  /* 0x0000008fff04723e */ /* 0x000fe200020004ff */
[----:B------:R-:W-:Y:S01]  /*7fd0*/  BSSY.RECONVERGENT B0, `(.L_x_124) ;  /* 0x0000116000007945 */ /* 0x000fe20003800200 */
[----:B------:R-:W-:Y:S01]  /*7fe0*/  F2FP.F16.E5M2.UNPACK_B R3, R140.H1 ;  /* 0x0000008cff03723e */ /* 0x000fe200030004ff */
[--C-:B------:R-:W-:Y:S01]  /*7ff0*/  HADD2.F32 R2, -RZ, R0.reuse.H0_H0 ;  /* 0x20000000ff027230 */ /* 0x100fe20000004100 */
[----:B-1----:R-:W-:Y:S01]  /*8000*/  F2FP.F16.E5M2.UNPACK_B R127, R154 ;  /* 0x0000009aff7f723e */ /* 0x002fe200020004ff */
[----:B------:R-:W-:Y:S01]  /*8010*/  HADD2.F32 R72, -RZ, R0.H1_H1 ;  /* 0x30000000ff487230 */ /* 0x000fe20000004100 */
[----:B------:R-:W-:Y:S01]  /*8020*/  F2FP.F16.E5M2.UNPACK_B R0, R141.H1 ;  /* 0x0000008dff00723e */ /* 0x000fe200030004ff */
[--C-:B------:R-:W-:Y:S01]  /*8030*/  HADD2.F32 R74, -RZ, R3.reuse.H0_H0 ;  /* 0x20000003ff4a7230 */ /* 0x100fe20000004100 */
[----:B------:R-:W-:Y:S01]  /*8040*/  F2FP.F16.E5M2.UNPACK_B R117, R151.H1 ;  /* 0x00000097ff75723e */ /* 0x000fe200030004ff */
[----:B------:R-:W-:Y:S01]  /*8050*/  HADD2.F32 R76, -RZ, R3.H1_H1 ;  /* 0x30000003ff4c7230 */ /* 0x000fe20000004100 */
[-C--:B------:R-:W-:Y:S01]  /*8060*/  F2FP.F16.E5M2.UNPACK_B R3, R142.reuse ;  /* 0x0000008eff03723e */ /* 0x080fe200020004ff */
[--C-:B------:R-:W-:Y:S01]  /*8070*/  HADD2.F32 R80, -RZ, R0.reuse.H0_H0 ;  /* 0x20000000ff507230 */ /* 0x100fe20000004100 */
[----:B------:R-:W-:Y:S01]  /*8080*/  ISETP.NE.AND P0, PT, R174, RZ, PT ;  /* 0x000000ffae00720c */ /* 0x000fe20003f05270 */
[----:B------:R-:W-:Y:S01]  /*8090*/  HADD2.F32 R77, -RZ, R0.H1_H1 ;  /* 0x30000000ff4d7230 */ /* 0x000fe20000004100 */
[----:B------:R-:W-:Y:S01]  /*80a0*/  F2FP.F16.E5M2.UNPACK_B R0, R142.H1 ;  /* 0x0000008eff00723e */ /* 0x000fe200030004ff */
[--C-:B------:R-:W-:Y:S01]  /*80b0*/  HADD2.F32 R82, -RZ, R3.reuse.H0_H0 ;  /* 0x20000003ff527230 */ /* 0x100fe20000004100 */
[----:B------:R-:W-:Y:S01]  /*80c0*/  ISETP.NE.AND P6, PT, R189, RZ, PT ;  /* 0x000000ffbd00720c */ /* 0x000fe20003fc5270 */
[----:B------:R-:W-:Y:S01]  /*80d0*/  HADD2.F32 R79, -RZ, R3.H1_H1 ;  /* 0x30000003ff4f7230 */ /* 0x000fe20000004100 */
[----:B------:R-:W-:Y:S01]  /*80e0*/  F2FP.F16.E5M2.UNPACK_B R3, R143.H1 ;  /* 0x0000008fff03723e */ /* 0x000fe200030004ff */
[--C-:B------:R-:W-:Y:S02]  /*80f0*/  HADD2.F32 R84, -RZ, R0.reuse.H0_H0 ;  /* 0x20000000ff547230 */ /* 0x100fe40000004100 */
[----:B------:R-:W-:Y:S01]  /*8100*/  HADD2.F32 R81, -RZ, R0.H1_H1 ;  /* 0x30000000ff517230 */ /* 0x000fe20000004100 */
[-C--:B------:R-:W-:Y:S01]  /*8110*/  F2FP.F16.E5M2.UNPACK_B R0, R144.reuse ;  /* 0x00000090ff00723e */ /* 0x080fe200020004ff */
[--C-:B------:R-:W-:Y:S02]  /*8120*/  HADD2.F32 R86, -RZ, R4.reuse.H0_H0 ;  /* 0x20000004ff567230 */ /* 0x100fe40000004100 */
[----:B------:R-:W-:Y:S01]  /*8130*/  HADD2.F32 R83, -RZ, R4.H1_H1 ;  /* 0x30000004ff537230 */ /* 0x000fe20000004100 */
[-C--:B------:R-:W-:Y:S01]  /*8140*/  F2FP.F16.E5M2.UNPACK_B R4, R145.reuse ;  /* 0x00000091ff04723e */ /* 0x080fe200020004ff */
[--C-:B------:R-:W-:Y:S02]  /*8150*/  HADD2.F32 R90, -RZ, R0.reuse.H0_H0 ;  /* 0x20000000ff5a7230 */ /* 0x100fe40000004100 */
[----:B------:R-:W-:Y:S01]  /*8160*/  HADD2.F32 R87, -RZ, R0.H1_H1 ;  /* 0x30000000ff577230 */ /* 0x000fe20000004100 */
[----:B------:R-:W-:Y:S01]  /*8170*/  F2FP.F16.E5M2.UNPACK_B R0, R145.H1 ;  /* 0x00000091ff00723e */ /* 0x000fe200030004ff */
[--C-:B------:R-:W-:Y:S02]  /*8180*/  HADD2.F32 R88, -RZ, R3.reuse.H0_H0 ;  /* 0x20000003ff587230 */ /* 0x100fe40000004100 */
[----:B------:R-:W-:Y:S01]  /*8190*/  HADD2.F32 R85, -RZ, R3.H1_H1 ;  /* 0x30000003ff557230 */ /* 0x000fe20000004100 */
[----:B------:R-:W-:Y:S01]  /*81a0*/  F2FP.F16.E5M2.UNPACK_B R3, R144.H1 ;  /* 0x00000090ff03723e */ /* 0x000fe200030004ff */
[--C-:B------:R-:W-:Y:S02]  /*81b0*/  HADD2.F32 R96, -RZ, R0.reuse.H0_H0 ;  /* 0x20000000ff607230 */ /* 0x100fe40000004100 */
[----:B------:R-:W-:Y:S01]  /*81c0*/  HADD2.F32 R93, -RZ, R0.H1_H1 ;  /* 0x30000000ff5d7230 */ /* 0x000fe20000004100 */
[-C--:B------:R-:W-:Y:S01]  /*81d0*/  F2FP.F16.E5M2.UNPACK_B R0, R146.reuse.H1 ;  /* 0x00000092ff00723e */ /* 0x080fe200030004ff */
[--C-:B------:R-:W-:Y:S02]  /*81e0*/  HADD2.F32 R94, -RZ, R4.reuse.H0_H0 ;  /* 0x20000004ff5e7230 */ /* 0x100fe40000004100 */
[----:B------:R-:W-:Y:S01]  /*81f0*/  HADD2.F32 R91, -RZ, R4.H1_H1 ;  /* 0x30000004ff5b7230 */ /* 0x000fe20000004100 */
[----:B------:R-:W-:Y:S01]  /*8200*/  F2FP.F16.E5M2.UNPACK_B R4, R147 ;  /* 0x00000093ff04723e */ /* 0x000fe200020004ff */
[--C-:B------:R-:W-:Y:S02]  /*8210*/  HADD2.F32 R92, -RZ, R3.reuse.H0_H0 ;  /* 0x20000003ff5c7230 */ /* 0x100fe40000004100 */
[----:B------:R-:W-:Y:S01]  /*8220*/  HADD2.F32 R89, -RZ, R3.H1_H1 ;  /* 0x30000003ff597230 */ /* 0x000fe20000004100 */
[----:B------:R-:W-:Y:S01]  /*8230*/  F2FP.F16.E5M2.UNPACK_B R3, R146 ;  /* 0x00000092ff03723e */ /* 0x000fe200020004ff */
[--C-:B------:R-:W-:Y:S02]  /*8240*/  HADD2.F32 R100, -RZ, R0.reuse.H0_H0 ;  /* 0x20000000ff647230 */ /* 0x100fe40000004100 */
[----:B------:R-:W-:Y:S01]  /*8250*/  HADD2.F32 R97, -RZ, R0.H1_H1 ;  /* 0x30000000ff617230 */ /* 0x000fe20000004100 */
[-C--:B------:R-:W-:Y:S01]  /*8260*/  F2FP.F16.E5M2.UNPACK_B R0, R148.reuse ;  /* 0x00000094ff00723e */ /* 0x080fe200020004ff */
[--C-:B------:R-:W-:Y:S02]  /*8270*/  HADD2.F32 R102, -RZ, R4.reuse.H0_H0 ;  /* 0x20000004ff667230 */ /* 0x100fe40000004100 */
[----:B------:R-:W-:Y:S01]  /*8280*/  HADD2.F32 R99, -RZ, R4.H1_H1 ;  /* 0x30000004ff637230 */ /* 0x000fe20000004100 */
[----:B------:R-:W-:Y:S01]  /*8290*/  F2FP.F16.E5M2.UNPACK_B R4, R149 ;  /* 0x00000095ff04723e */ /* 0x000fe200020004ff */
[--C-:B------:R-:W-:Y:S02]  /*82a0*/  HADD2.F32 R98, -RZ, R3.reuse.H0_H0 ;  /* 0x20000003ff627230 */ /* 0x100fe40000004100 */
[----:B------:R-:W-:Y:S01]  /*82b0*/  HADD2.F32 R95, -RZ, R3.H1_H1 ;  /* 0x30000003ff5f7230 */ /* 0x000fe20000004100 */
[----:B------:R-:W-:Y:S01]  /*82c0*/  F2FP.F16.E5M2.UNPACK_B R3, R147.H1 ;  /* 0x00000093ff03723e */ /* 0x000fe200030004ff */
[--C-:B------:R-:W-:Y:S02]  /*82d0*/  HADD2.F32 R106, -RZ, R0.reuse.H0_H0 ;  /* 0x20000000ff6a7230 */ /* 0x100fe40000004100 */
[----:B------:R-:W-:Y:S01]  /*82e0*/  HADD2.F32 R103, -RZ, R0.H1_H1 ;  /* 0x30000000ff677230 */ /* 0x000fe20000004100 */
[----:B------:R-:W-:Y:S01]  /*82f0*/  F2FP.F16.E5M2.UNPACK_B R0, R148.H1 ;  /* 0x00000094ff00723e */ /* 0x000fe200030004ff */
[--C-:B------:R-:W-:Y:S02]  /*8300*/  HADD2.F32 R110, -RZ, R4.reuse.H0_H0 ;  /* 0x20000004ff6e7230 */ /* 0x100fe40000004100 */
[----:B------:R-:W-:Y:S02]  /*8310*/  HADD2.F32 R107, -RZ, R4.H1_H1 ;  /* 0x30000004ff6b7230 */ /* 0x000fe40000004100 */
[--C-:B------:R-:W-:Y:S01]  /*8320*/  HADD2.F32 R104, -RZ, R3.reuse.H0_H0 ;  /* 0x20000003ff687230 */ /* 0x100fe20000004100 */
[----:B------:R-:W1:Y:S01]  /*8330*/  LDTM.x64 R4, tmem[UR4+0x40] ;  /* 0x00004004000479ee */ /* 0x000e620008340000 */
[----:B------:R-:W-:Y:S01]  /*8340*/  HADD2.F32 R101, -RZ, R3.H1_H1 ;  /* 0x30000003ff657230 */ /* 0x000fe20000004100 */
[----:B------:R-:W-:Y:S01]  /*8350*/  F2FP.F16.E5M2.UNPACK_B R3, R149.H1 ;  /* 0x00000095ff03723e */ /* 0x000fe200030004ff */
        /* <DEDUP_REMOVED lines=14> */
[----:B------:R-:W-:Y:S01]  /*8440*/  F2FP.F16.E5M2.UNPACK_B R0, R152.H1 ;  /* 0x00000098ff00723e */ /* 0x000fe200030004ff */
[--C-:B------:R-:W-:Y:S02]  /*8450*/  HADD2.F32 R122, -RZ, R3.reuse.H0_H0 ;  /* 0x20000003ff7a7230 */ /* 0x100fe40000004100 */
[C---:B-1----:R-:W-:Y:S01]  /*8460*/  FMUL R7, R70.reuse, R7 ;  /* 0x0000000746077220 */ /* 0x042fe20000400000 */
        /* <DEDUP_REMOVED lines=10> */
[C---:B------:R-:W-:Y:S01]  /*8510*/  FMUL R0, R70.reuse, R4 ;  /* 0x0000000446007220 */ /* 0x040fe20000400000 */
[--C-:B------:R-:W-:Y:S01]  /*8520*/  HADD2.F32 R130, -RZ, R127.reuse.H0_H0 ;  /* 0x2000007fff827230 */ /* 0x100fe20000004100 */
[----:B------:R-:W-:Y:S01]  /*8530*/  F2FP.F16.E5M2.UNPACK_B R4, R155 ;  /* 0x0000009bff04723e */ /* 0x000fe200020004ff */
[----:B------:R-:W-:Y:S02]  /*8540*/  HADD2.F32 R127, -RZ, R127.H1_H1 ;  /* 0x3000007fff7f7230 */ /* 0x000fe40000004100 */
[C---:B------:R-:W-:Y:S01]  /*8550*/  FFMA R0, R73.reuse, R2, R0 ;  /* 0x0000000249007223 */ /* 0x040fe20000000000 */
[C---:B------:R-:W-:Y:S01]  /*8560*/  FMUL R2, R70.reuse, R5 ;  /* 0x0000000546027220 */ /* 0x040fe20000400000 */
[--C-:B------:R-:W-:Y:S01]  /*8570*/  HADD2.F32 R132, -RZ, R3.reuse.H0_H0 ;  /* 0x20000003ff847230 */ /* 0x100fe20000004100 */
[----:B------:R-:W-:Y:S01]  /*8580*/  F2FP.F16.E5M2.UNPACK_B R5, R155.H1 ;  /* 0x0000009bff05723e */ /* 0x000fe200030004ff */
[----:B------:R-:W-:Y:S02]  /*8590*/  HADD2.F32 R129, -RZ, R3.H1_H1 ;  /* 0x30000003ff817230 */ /* 0x000fe40000004100 */
[C---:B------:R-:W-:Y:S01]  /*85a0*/  FFMA R2, R73.reuse, R72, R2 ;  /* 0x0000004849027223 */ /* 0x040fe20000000002 */
[--C-:B------:R-:W-:Y:S02]  /*85b0*/  HADD2.F32 R72, -RZ, R4.reuse.H0_H0 ;  /* 0x20000004ff487230 */ /* 0x100fe40000004100 */
[C---:B------:R-:W-:Y:S01]  /*85c0*/  FMUL R3, R70.reuse, R6 ;  /* 0x0000000646037220 */ /* 0x040fe20000400000 */
[----:B------:R-:W-:Y:S02]  /*85d0*/  HADD2.F32 R131, -RZ, R4.H1_H1 ;  /* 0x30000004ff837230 */ /* 0x000fe40000004100 */
[C---:B------:R-:W-:Y:S01]  /*85e0*/  FMUL R4, R70.reuse, R9 ;  /* 0x0000000946047220 */ /* 0x040fe20000400000 */
[--C-:B------:R-:W-:Y:S02]  /*85f0*/  HADD2.F32 R133, -RZ, R5.reuse.H1_H1 ;  /* 0x30000005ff857230 */ /* 0x100fe40000004100 */
[C---:B------:R-:W-:Y:S01]  /*8600*/  FFMA R3, R73.reuse, R74, R3 ;  /* 0x0000004a49037223 */ /* 0x040fe20000000003 */
[----:B------:R-:W-:Y:S01]  /*8610*/  FFMA R7, R73, R76, R7 ;  /* 0x0000004c49077223 */ /* 0x000fe20000000007 */
[----:B------:R-:W-:Y:S02]  /*8620*/  HADD2.F32 R74, -RZ, R5.H0_H0 ;  /* 0x20000005ff4a7230 */ /* 0x000fe40000004100 */
[C---:B------:R-:W-:Y:S01]  /*8630*/  FMUL R5, R70.reuse, R10 ;  /* 0x0000000a46057220 */ /* 0x040fe20000400000 */
[C---:B------:R-:W-:Y:S01]  /*8640*/  FMUL R6, R70.reuse, R11 ;  /* 0x0000000b46067220 */ /* 0x040fe20000400000 */
[C---:B------:R-:W-:Y:S01]  /*8650*/  FMUL R11, R70.reuse, R16 ;  /* 0x00000010460b7220 */ /* 0x040fe20000400000 */
[----:B------:R-:W-:Y:S01]  /*8660*/  F2FP.SATFINITE.E5M2.F32.PACK_AB_MERGE_C R135, R7, R3, RZ ;  /* 0x000000030787723e */ /* 0x000fe200048060ff */
[C---:B------:R-:W-:Y:S01]  /*8670*/  FMUL R3, R70.reuse, R8 ;  /* 0x0000000846037220 */ /* 0x040fe20000400000 */
[C---:B------:R-:W-:Y:S01]  /*8680*/  FMUL R7, R70.reuse, R12 ;  /* 0x0000000c46077220 */ /* 0x040fe20000400000 */
[C---:B------:R-:W-:Y:S01]  /*8690*/  FMUL R8, R70.reuse, R13 ;  /* 0x0000000d46087220 */ /* 0x040fe20000400000 */
[C---:B------:R-:W-:Y:S01]  /*86a0*/  FMUL R12, R70.reuse, R17 ;  /* 0x00000011460c7220 */ /* 0x040fe20000400000 */
[C---:B------:R-:W-:Y:S01]  /*86b0*/  FFMA R3, R73.reuse, R78, R3 ;  /* 0x0000004e49037223 */ /* 0x040fe20000000003 */
[C---:B------:R-:W-:Y:S01]  /*86c0*/  FFMA R4, R73.reuse, R75, R4 ;  /* 0x0000004b49047223 */ /* 0x040fe20000000004 */
[C---:B------:R-:W-:Y:S01]  /*86d0*/  FFMA R5, R73.reuse, R80, R5 ;  /* 0x0000005049057223 */ /* 0x040fe20000000005 */
[C---:B------:R-:W-:Y:S01]  /*86e0*/  FFMA R6, R73.reuse, R77, R6 ;  /* 0x0000004d49067223 */ /* 0x040fe20000000006 */
[C---:B------:R-:W-:Y:S01]  /*86f0*/  FFMA R7, R73.reuse, R82, R7 ;  /* 0x0000005249077223 */ /* 0x040fe20000000007 */
[C---:B------:R-:W-:Y:S01]  /*8700*/  FFMA R8, R73.reuse, R79, R8 ;  /* 0x0000004f49087223 */ /* 0x040fe20000000008 */
[C---:B------:R-:W-:Y:S01]  /*8710*/  FMUL R16, R70.reuse, R21 ;  /* 0x0000001546107220 */ /* 0x040fe20000400000 */
[----:B------:R-:W-:Y:S01]  /*8720*/  FMUL R9, R70, R14 ;  /* 0x0000000e46097220 */ /* 0x000fe20000400000 */
[----:B------:R-:W-:Y:S01]  /*8730*/  F2FP.SATFINITE.E5M2.F32.PACK_AB_MERGE_C R5, R6, R5, RZ ;  /* 0x000000050605723e */ /* 0x000fe200048060ff */
[C---:B------:R-:W-:Y:S01]  /*8740*/  FMUL R10, R70.reuse, R15 ;  /* 0x0000000f460a7220 */ /* 0x040fe20000400000 */
[C---:B------:R-:W-:Y:S01]  /*8750*/  FMUL R15, R70.reuse, R20 ;  /* 0x00000014460f7220 */ /* 0x040fe20000400000 */
[C---:B------:R-:W-:Y:S01]  /*8760*/  FFMA R9, R73.reuse, R84, R9 ;  /* 0x0000005449097223 */ /* 0x040fe20000000009 */
[C---:B------:R-:W-:Y:S01]  /*8770*/  FMUL R20, R70.reuse, R25 ;  /* 0x0000001946147220 */ /* 0x040fe20000400000 */
[C---:B------:R-:W-:Y:S01]  /*8780*/  FFMA R10, R73.reuse, R81, R10 ;  /* 0x00000051490a7223 */ /* 0x040fe2000000000a */
[C---:B------:R-:W-:Y:S01]  /*8790*/  FFMA R11, R73.reuse, R86, R11 ;  /* 0x00000056490b7223 */ /* 0x040fe2000000000b */
[C---:B------:R-:W-:Y:S01]  /*87a0*/  FFMA R12, R73.reuse, R83, R12 ;  /* 0x00000053490c7223 */ /* 0x040fe2000000000c */
[C---:B------:R-:W-:Y:S01]  /*87b0*/  FMUL R13, R70.reuse, R18 ;  /* 0x00000012460d7220 */ /* 0x040fe20000400000 */
[----:B------:R-:W-:Y:S01]  /*87c0*/  FMUL R14, R70, R19 ;  /* 0x00000013460e7220 */ /* 0x000fe20000400000 */
[----:B------:R-:W-:Y:S01]  /*87d0*/  F2FP.SATFINITE.E5M2.F32.PACK_AB_MERGE_C R9, R10, R9, RZ ;  /* 0x000000090a09723e */ /* 0x000fe200048060ff */
[C---:B------:R-:W-:Y:S01]  /*87e0*/  FMUL R19, R70.reuse, R24 ;  /* 0x0000001846137220 */ /* 0x040fe20000400000 */
        /* <DEDUP_REMOVED lines=17> */
[----:B------:R-:W-:Y:S01]  /*8900*/  FMUL R27, R70, R32 ;  /* 0x00000020461b7220 */ /* 0x000fe20000400000 */
[C---:B------:R-:W-:Y:S01]  /*8910*/  FFMA R21, R73.reuse, R96, R21 ;  /* 0x0000006049157223 */ /* 0x040fe20000000015 */
[C---:B------:R-:W-:Y:S01]  /*8920*/  FFMA R22, R73.reuse, R93, R22 ;  /* 0x0000005d49167223 */ /* 0x040fe20000000016 */
[----:B------:R-:W-:Y:S01]  /*8930*/  F2FP.SATFINITE.E5M2.F32.PACK_AB_MERGE_C R16, R16, R15, R17 ;  /* 0x0000000f1010723e */ /* 0x000fe20004806011 */
[C---:B------:R-:W-:Y:S01]  /*8940*/  FFMA R23, R73.reuse, R98, R23 ;  /* 0x0000006249177223 */ /* 0x040fe20000000017 */
[C---:B------:R-:W-:Y:S01]  /*8950*/  FFMA R24, R73.reuse, R95, R24 ;  /* 0x0000005f49187223 */ /* 0x040fe20000000018 */
[----:B------:R-:W-:Y:S01]  /*8960*/  FMUL R32, R70, R37 ;  /* 0x0000002546207220 */ /* 0x000fe20000400000 */
[----:B------:R-:W-:Y:S01]  /*8970*/  F2FP.SATFINITE.E5M2.F32.PACK_AB_MERGE_C R21, R22, R21, RZ ;  /* 0x000000151615723e */ /* 0x000fe200048060ff */
[C---:B------:R-:W-:Y:S01]  /*8980*/  FMUL R25, R70.reuse, R30 ;  /* 0x0000001e46197220 */ /* 0x040fe20000400000 */
[C---:B------:R-:W-:Y:S01]  /*8990*/  FMUL R26, R70.reuse, R31 ;  /* 0x0000001f461a7220 */ /* 0x040fe20000400000 */
[----:B------:R-:W-:Y:S01]  /*89a0*/  FMUL R31, R70, R36 ;  /* 0x00000024461f7220 */ /* 0x000fe20000400000 */
[----:B------:R-:W-:Y:S01]  /*89b0*/  F2FP.SATFINITE.E5M2.F32.PACK_AB_MERGE_C R17, R20, R19, R21 ;  /* 0x000000131411723e */ /* 0x000fe20004806015 */
        /* <DEDUP_REMOVED lines=8> */
[----:B------:R-:W-:Y:S01]  /*8a40*/  FMUL R35, R70, R40 ;  /* 0x0000002846237220 */ /* 0x000fe20000400000 */
[C---:B------:R-:W-:Y:S01]  /*8a50*/  FFMA R29, R73.reuse, R104, R29 ;  /* 0x00000068491d7223 */ /* 0x040fe2000000001d */
[----:B------:R-:W-:Y:S01]  /*8a60*/  F2FP.SATFINITE.E5M2.F32.PACK_AB_MERGE_C R18, R24, R23, R18 ;  /* 0x000000171812723e */ /* 0x000fe20004806012 */
        /* <DEDUP_REMOVED lines=22> */
[C---:B------:R-:W-:Y:S01]  /*8bd0*/  FMUL R41, R70.reuse, R46 ;  /* 0x0000002e46297220 */ /* 0x040fe20000400000 */
[C---:B------:R-:W-:Y:S01]  /*8be0*/  FMUL R42, R70.reuse, R47 ;  /* 0x0000002f462a7220 */ /* 0x040fe20000400000 */
        /* <DEDUP_REMOVED lines=8> */
[C---:B------:R-:W-:Y:S01]  /*8c70*/  FMUL R47, R70.reuse, R52 ;  /* 0x00000034462f7220 */ /* 0x040fe20000400000 */
        /* <DEDUP_REMOVED lines=10> */
[C---:B------:R-:W-:Y:S01]  /*8d20*/  FFMA R45, R73.reuse, R120, R45 ;  /* 0x00000078492d7223 */ /* 0x040fe2000000002d */
[C---:B------:R-:W-:Y:S01]  /*8d30*/  FMUL R59, R70.reuse, R64 ;  /* 0x00000040463b7220 */ /* 0x040fe20000400000 */
[C---:B------:R-:W-:Y:S01]  /*8d40*/  FMUL R60, R70.reuse, R65 ;  /* 0x00000041463c7220 */ /* 0x040fe20000400000 */
[C---:B------:R-:W-:Y:S01]  /*8d50*/  FMUL R61, R70.reuse, R66 ;  /* 0x00000042463d7220 */ /* 0x040fe20000400000 */
[----:B------:R-:W-:Y:S01]  /*8d60*/  FMUL R62, R70, R67 ;  /* 0x00000043463e7220 */ /* 0x000fe20000400000 */
[C---:B------:R-:W-:Y:S01]  /*8d70*/  FFMA R46, R73.reuse, R117, R46 ;  /* 0x00000075492e7223 */ /* 0x040fe2000000002e */
[----:B------:R-:W-:Y:S01]  /*8d80*/  F2FP.SATFINITE.E5M2.F32.PACK_AB_MERGE_C R64, R2, R0, R135 ;  /* 0x000000000240723e */ /* 0x000fe20004806087 */
[C---:B------:R-:W-:Y:S01]  /*8d90*/  FFMA R47, R73.reuse, R122, R47 ;  /* 0x0000007a492f7223 */ /* 0x040fe2000000002f */
[----:B------:R-:W-:Y:S01]  /*8da0*/  F2FP.SATFINITE.E5M2.F32.PACK_AB_MERGE_C R65, R4, R3, R5 ;  /* 0x000000030441723e */ /* 0x000fe20004806005 */
[C---:B------:R-:W-:Y:S01]  /*8db0*/  FFMA R48, R73.reuse, R119, R48 ;  /* 0x0000007749307223 */ /* 0x040fe20000000030 */
[----:B------:R-:W-:Y:S01]  /*8dc0*/  F2FP.SATFINITE.E5M2.F32.PACK_AB_MERGE_C R66, R8, R7, R9 ;  /* 0x000000070842723e */ /* 0x000fe20004806009 */
[C---:B------:R-:W-:Y:S01]  /*8dd0*/  FFMA R49, R73.reuse, R124, R49 ;  /* 0x0000007c49317223 */ /* 0x040fe20000000031 */
[----:B------:R-:W-:Y:S01]  /*8de0*/  F2FP.SATFINITE.E5M2.F32.PACK_AB_MERGE_C R67, R12, R11, R13 ;  /* 0x0000000b0c43723e */ /* 0x000fe2000480600d */
[----:B------:R-:W-:Y:S01]  /*8df0*/  FMUL R53, R70, R58 ;  /* 0x0000003a46357220 */ /* 0x000fe20000400000 */
[C---:B------:R-:W-:Y:S01]  /*8e00*/  FFMA R50, R73.reuse, R121, R50 ;  /* 0x0000007949327223 */ /* 0x040fe20000000032 */
[C---:B------:R-:W-:Y:S01]  /*8e10*/  FFMA R51, R73.reuse, R126, R51 ;  /* 0x0000007e49337223 */ /* 0x040fe20000000033 */
[C---:B------:R-:W-:Y:S01]  /*8e20*/  FFMA R52, R73.reuse, R123, R52 ;  /* 0x0000007b49347223 */ /* 0x040fe20000000034 */
[----:B------:R1:W-:Y:S01]  /*8e30*/  STS.128 [R137+UR44+0xa200], R64 ;  /* 0x00a2004089007988 */ /* 0x0003e20008000c2c */
[C---:B------:R-:W-:Y:S01]  /*8e40*/  FFMA R53, R73.reuse, R128, R53 ;  /* 0x0000008049357223 */ /* 0x040fe20000000035 */
[----:B------:R-:W-:Y:S01]  /*8e50*/  F2FP.SATFINITE.E5M2.F32.PACK_AB_MERGE_C R37, R38, R37, RZ ;  /* 0x000000252625723e */ /* 0x000fe200048060ff */
[C---:B------:R-:W-:Y:S01]  /*8e60*/  FFMA R54, R73.reuse, R125, R54 ;  /* 0x0000007d49367223 */ /* 0x040fe20000000036 */
[----:B------:R-:W-:Y:S01]  /*8e70*/  FMUL R58, R70, R63 ;  /* 0x0000003f463a7220 */ /* 0x000fe20000400000 */
[C---:B------:R-:W-:Y:S01]  /*8e80*/  FFMA R55, R73.reuse, R130, R55 ;  /* 0x0000008249377223 */ /* 0x040fe20000000037 */
[C---:B------:R-:W-:Y:S01]  /*8e90*/  FFMA R56, R73.reuse, R127, R56 ;  /* 0x0000007f49387223 */ /* 0x040fe20000000038 */
[C---:B------:R-:W-:Y:S01]  /*8ea0*/  FFMA R57, R73.reuse, R132, R57 ;  /* 0x0000008449397223 */ /* 0x040fe20000000039 */
[----:B------:R1:W-:Y:S01]  /*8eb0*/  STS.128 [R176+0xa010], R16 ;  /* 0x00a01010b0007388 */ /* 0x0003e20000000c00 */
[----:B------:R-:W-:Y:S01]  /*8ec0*/  F2FP.SATFINITE.E5M2.F32.PACK_AB_MERGE_C R33, R36, R35, R37 ;  /* 0x000000232421723e */ /* 0x000fe20004806025 */
[C---:B------:R-:W-:Y:S01]  /*8ed0*/  FFMA R58, R73.reuse, R129, R58 ;  /* 0x00000081493a7223 */ /* 0x040fe2000000003a */
[----:B------:R-:W-:Y:S01]  /*8ee0*/  F2FP.SATFINITE.E5M2.F32.PACK_AB_MERGE_C R34, R42, R41, RZ ;  /* 0x000000292a22723e */ /* 0x000fe200048060ff */
[C---:B------:R-:W-:Y:S01]  /*8ef0*/  FFMA R59, R73.reuse, R72, R59 ;  /* 0x00000048493b7223 */ /* 0x040fe2000000003b */
[----:B------:R-:W-:Y:S01]  /*8f00*/  F2FP.SATFINITE.E5M2.F32.PACK_AB_MERGE_C R35, R46, R45, RZ ;  /* 0x0000002d2e23723e */ /* 0x000fe200048060ff */
        /* <DEDUP_REMOVED lines=25> */
[----:B------:R-:W-:Y:S02]  /*90a0*/  UIADD3 UR4, UP0, UPT, UR62, 0x680, URZ ;  /* 0x000006803e047890 */ /* 0x000fe4000ff1e0ff */
[----:B------:R-:W-:Y:S02]  /*90b0*/  UIADD3 UR9, UPT, UPT, UR49, 0x40, URZ ;  /* 0x0000004031097890 */ /* 0x000fe4000fffe0ff */
[----:B------:R-:W-:Y:S02]  /*90c0*/  UIADD3 UR8, UPT, UPT, UR44, 0xa200, URZ ;  /* 0x0000a2002c087890 */ /* 0x000fe4000fffe0ff */
[----:B------:R-:W-:Y:S01]  /*90d0*/  UIADD3.X UR5, UPT, UPT, URZ, UR63, URZ, UP0, !UPT ;  /* 0x0000003fff057290 */ /* 0x000fe200087fe4ff */
[----:B------:R-:W-:Y:S01]  /*90e0*/  UMOV UR10, UR50 ;  /* 0x00000032000a7c82 */ /* 0x000fe20008000000 */
[----:B------:R-:W-:Y:S07]  /*90f0*/  UMOV UR11, UR36 ;  /* 0x00000024000b7c82 */ /* 0x000fee0008000000 */
[----:B------:R2:W-:Y:S01]  /*9100*/  UTMASTG.3D [UR8], [UR4] ;  /* 0x00000008040073b5 */ /* 0x0005e20008010000 */
[----:B------:R0:W-:Y:S01]  /*9110*/  UTMACMDFLUSH ;  /* 0x00000000000079b7 */ /* 0x0001e20000000000 */
[----:B--2---:R-:W-:Y:S04]  /*9120*/  DEPBAR.LE SB0, 0x1 ;  /* 0x000080400000791a */ /* 0x004fe80000000000 */
.L_x_125:
[----:B------:R-:W-:Y:S05]  /*9130*/  BSYNC.RECONVERGENT B0 ;  /* 0x0000000000007941 */ /* 0x000fea0003800200 */
.L_x_124:
        /* <DEDUP_REMOVED lines=17> */
.L_x_129:
[----:B------:R-:W-:Y:S05]  /*9250*/  BSYNC B0 ;  /* 0x0000000000007941 */ /* 0x000fea0003800000 */
.L_x_128:
        /* <DEDUP_REMOVED lines=15> */
[----:B------:R-:W-:Y:S02]  /*9350*/  SEL R0, RZ, 0x1, P0 ;  /* 0x00000001ff007807 */ /* 0x000fe40000000000 */
[----:B------:R-:W-:Y:S02]  /*9360*/  SEL R166, R166, RZ, P0 ;  /* 0x000000ffa6a67207 */ /* 0x000fe40000000000 */
[----:B------:R-:W-:Y:S01]  /*9370*/  LOP3.LUT R165, R165, R0, RZ, 0x3c, !PT ;  /* 0x00000000a5a57212 */ /* 0x000fe200078e3cff */
[----:B-----5:R2:W-:Y:S06]  /*9380*/  SYNCS.ARRIVE.TRANS64.RED.A1T0 RZ, [R2+URZ], RZ ;  /* 0x000000ff02ff79a7 */ /* 0x0205ec00081004ff */
.L_x_127:
[----:B------:R-:W-:Y:S05]  /*9390*/  BSYNC B1 ;  /* 0x0000000000017941 */ /* 0x000fea0003800000 */
.L_x_126:
[----:B------:R-:W-:Y:S01]  /*93a0*/  VIADD R0, R71, 0x80 ;  /* 0x0000008047007836 */ /* 0x000fe20000000000 */
[----:B------:R-:W-:Y:S04]  /*93b0*/  BSSY.RECONVERGENT B6, `(.L_x_131) ;  /* 0x0000015000067945 */ /* 0x000fe80003800200 */
[----:B------:R-:W-:Y:S04]  /*93c0*/  SHF.R.U32.HI R0, RZ, 0x15, R0 ;  /* 0x00000015ff007819 */ /* 0x000fe80000011600 */
[----:B------:R-:W-:Y:S11]  /*93d0*/  LOP3.LUT P0, RZ, R0, 0x3, R159, 0x48, !PT ;  /* 0x0000000300ff7812 */ /* 0x000ff6000780489f */
[----:B------:R-:W-:Y:S02]  /*93e0*/  @!UPT UIADD3 URZ, UPT, UPT, URZ, URZ, URZ ;  /* 0x000000fffffff290 */ /* 0x000fe4000fffe0ff */
[----:B------:R-:W-:Y:S05]  /*93f0*/  @!P0 BRA `(.L_x_132) ;  /* 0x0000000000408947 */ /* 0x000fea0003800000 */
[----:B------:R-:W5:Y:S01]  /*9400*/  LDCU.64 UR8, c[0x4][0x78] ;  /* 0x01000f00ff0877ac */ /* 0x000f620008000a00 */
[----:B--2---:R-:W-:Y:S01]  /*9410*/  MOV R3, 0x0 ;  /* 0x0000000000037802 */ /* 0x004fe20000000f00 */
[----:B------:R-:W-:Y:S02]  /*9420*/  HFMA2 R12, -RZ, RZ, 0, 5.9604644775390625e-08 ;  /* 0x00000001ff0c7431 */ /* 0x000fe400000001ff */
[----:B------:R-:W-:Y:S02]  /*9430*/  IMAD.MOV.U32 R8, RZ, RZ, 0x192 ;  /* 0x00000192ff087424 */ /* 0x000fe400078e00ff */
[----:B------:R-:W-:Y:S01]  /*9440*/  IMAD.MOV.U32 R13, RZ, RZ, RZ ;  /* 0x000000ffff0d7224 */ /* 0x000fe200078e00ff */
[----:B------:R-:W2:Y:S01]  /*9450*/  LDCU.64 UR6, c[0x4][0x80] ;  /* 0x01001000ff0677ac */ /* 0x000ea20008000a00 */
[----:B------:R-:W1:Y:S01]  /*9460*/  LDC.64 R2, c[0x4][R3] ;  /* 0x0100000003027b82 */ /* 0x000e620000000a00 */
[----:B------:R-:W3:Y:S01]  /*9470*/  LDCU.64 UR4, c[0x4][0x18] ;  /* 0x01000300ff0477ac */ /* 0x000ee20008000a00 */
[----:B-----5:R-:W-:Y:S01]  /*9480*/  MOV R5, UR9 ;  /* 0x0000000900057c02 */ /* 0x020fe20008000f00 */
[----:B------:R-:W-:Y:S01]  /*9490*/  IMAD.U32 R4, RZ, RZ, UR8 ;  /* 0x00000008ff047e24 */ /* 0x000fe2000f8e00ff */
[----:B--2---:R-:W-:Y:S01]  /*94a0*/  MOV R7, UR7 ;  /* 0x0000000700077c02 */ /* 0x004fe20008000f00 */
[----:B------:R-:W-:Y:S01]  /*94b0*/  IMAD.U32 R6, RZ, RZ, UR6 ;  /* 0x00000006ff067e24 */ /* 0x000fe2000f8e00ff */
[----:B---3--:R-:W-:Y:S01]  /*94c0*/  MOV R11, UR5 ;  /* 0x00000005000b7c02 */ /* 0x008fe20008000f00 */
[----:B------:R-:W-:Y:S02]  /*94d0*/  IMAD.U32 R10, RZ, RZ, UR4 ;  /* 0x00000004ff0a7e24 */ /* 0x000fe4000f8e00ff */
[----:B------:R-:W-:Y:S07]  /*94e0*/  LEPC R20, `(.L_x_132) ;  /* 0x000000001014794e */ /* 0x000fee0000000000 */
[----:B-1--4-:R-:W-:Y:S05]  /*94f0*/  CALL.ABS.NOINC R2 ;  /* 0x0000000002007343 */ /* 0x012fea0003c00000 */
.L_x_132:
[----:B------:R-:W-:Y:S05]  /*9500*/  BSYNC.RECONVERGENT B6 ;  /* 0x0000000000067941 */ /* 0x000fea0003800200 */
.L_x_131:
[----:B--23--:R-:W-:Y:S01]  /*9510*/  F2FP.F16.E5M2.UNPACK_B R4, R141 ;  /* 0x0000008dff04723e */ /* 0x00cfe200020004ff */
        /* <DEDUP_REMOVED lines=13> */
[----:B----4-:R-:W-:Y:S01]  /*95f0*/  F2FP.F16.E5M2.UNPACK_B R117, R151.H1 ;  /* 0x00000097ff75723e */ /* 0x010fe200030004ff */
        /* <DEDUP_REMOVED lines=261> */
[----:B------:R-:W-:Y:S02]  /*a650*/  UIADD3 UR4, UPT, UPT, UR44, 0x8200, URZ ;  /* 0x000082002c047890 */ /* 0x000fe4000fffe0ff */
[----:B------:R-:W-:Y:S01]  /*a660*/  UIADD3 UR9, UPT, UPT, UR49, 0x80, URZ ;  /* 0x0000008031097890 */ /* 0x000fe2000fffe0ff */
[----:B------:R-:W-:Y:S01]  /*a670*/  UMOV UR10, UR50 ;  /* 0x00000032000a7c82 */ /* 0x000fe20008000000 */
[----:B------:R-:W-:Y:S02]  /*a680*/  UMOV UR11, UR36 ;  /* 0x00000024000b7c82 */ /* 0x000fe40008000000 */
        /* <DEDUP_REMOVED lines=8> */
.L_x_134:
[----:B------:R-:W-:Y:S05]  /*a710*/  BSYNC.RECONVERGENT B0 ;  /* 0x0000000000007941 */ /* 0x000fea0003800200 */
.L_x_133:
        /* <DEDUP_REMOVED lines=17> */
.L_x_138:
[----:B------:R-:W-:Y:S05]  /*a830*/  BSYNC B0 ;  /* 0x0000000000007941 */ /* 0x000fea0003800000 */
.L_x_137:
        /* <DEDUP_REMOVED lines=19> */
.L_x_136:
[----:B------:R-:W-:Y:S05]  /*a970*/  BSYNC B1 ;  /* 0x0000000000017941 */ /* 0x000fea0003800000 */
.L_x_135:
[----:B------:R-:W-:Y:S05]  /*a980*/  VIADD R0, R71, 0xc0 ;  /* 0x000000c047007836 */ /* 0x000fea0000000000 */
        /* <DEDUP_REMOVED lines=20> */
.L_x_140:
[----:B------:R-:W-:Y:S01]  /*aad0*/  ISETP.NE.AND P0, PT, R174, RZ, PT ;  /* 0x000000ffae00720c */ /* 0x000fe20003f05270 */
[----:B------:R-:W-:Y:S05]  /*aae0*/  WARPSYNC.ALL ;  /* 0x0000000000007948 */ /* 0x000fea0003800000 */
[----:B------:R-:W-:Y:S01]  /*aaf0*/  R2UR UR4, R71 ;  /* 0x00000000470472ca */ /* 0x000fe200000e0000 */
[----:B------:R-:W5:Y:S01]  /*ab00*/  S2UR UR6, SR_CgaCtaId ;  /* 0x00000000000679c3 */ /* 0x000f620000008800 */
[----:B---3--:R-:W-:Y:S01]  /*ab10*/  F2FP.F16.E5M2.UNPACK_B R11, R141 ;  /* 0x0000008dff0b723e */ /* 0x008fe200020004ff */
[----:B------:R-:W-:Y:S01]  /*ab20*/  BSSY.RECONVERGENT B0, `(.L_x_141) ;  /* 0x000011c000007945 */ /* 0x000fe20003800200 */
[----:B------:R-:W-:Y:S02]  /*ab30*/  F2FP.F16.E5M2.UNPACK_B R10, R142 ;  /* 0x0000008eff0a723e */ /* 0x000fe400020004ff */
[----:B------:R-:W-:Y:S01]  /*ab40*/  F2FP.F16.E5M2.UNPACK_B R9, R143 ;  /* 0x0000008fff09723e */ /* 0x000fe200020004ff */
[--C-:B------:R-:W-:Y:S01]  /*ab50*/  HADD2.F32 R74, -RZ, R11.reuse.H0_H0 ;  /* 0x2000000bff4a7230 */ /* 0x100fe20000004100 */
[----:B----4-:R-:W-:Y:S01]  /*ab60*/  F2FP.F16.E5M2.UNPACK_B R8, R144 ;  /* 0x00000090ff08723e */ /* 0x010fe200020004ff */
[----:B------:R-:W-:Y:S01]  /*ab70*/  HADD2.F32 R76, -RZ, R11.H1_H1 ;  /* 0x3000000bff4c7230 */ /* 0x000fe20000004100 */
[----:B------:R-:W-:Y:S01]  /*ab80*/  F2FP.F16.E5M2.UNPACK_B R7, R145 ;  /* 0x00000091ff07723e */ /* 0x000fe200020004ff */
[--C-:B------:R-:W-:Y:S01]  /*ab90*/  HADD2.F32 R77, -RZ, R10.reuse.H0_H0 ;  /* 0x2000000aff4d7230 */ /* 0x100fe20000004100 */
[----:B------:R-:W-:Y:S01]  /*aba0*/  F2FP.F16.E5M2.UNPACK_B R6, R146 ;  /* 0x00000092ff06723e */ /* 0x000fe200020004ff */
[----:B------:R-:W-:Y:S01]  /*abb0*/  HADD2.F32 R80, -RZ, R10.H1_H1 ;  /* 0x3000000aff507230 */ /* 0x000fe20000004100 */
[----:B------:R-:W-:Y:S01]  /*abc0*/  F2FP.F16.E5M2.UNPACK_B R5, R147 ;  /* 0x00000093ff05723e */ /* 0x000fe200020004ff */
[--C-:B------:R-:W-:Y:S01]  /*abd0*/  HADD2.F32 R81, -RZ, R9.reuse.H0_H0 ;  /* 0x20000009ff517230 */ /* 0x100fe20000004100 */
[----:B-1----:R-:W-:Y:S01]  /*abe0*/  F2FP.F16.E5M2.UNPACK_B R4, R148 ;  /* 0x00000094ff04723e */ /* 0x002fe200020004ff */
[----:B------:R-:W-:Y:S01]  /*abf0*/  HADD2.F32 R84, -RZ, R9.H1_H1 ;  /* 0x30000009ff547230 */ /* 0x000fe20000004100 */
[-C--:B--2---:R-:W-:Y:S01]  /*ac00*/  F2FP.F16.E5M2.UNPACK_B R2, R140.reuse ;  /* 0x0000008cff02723e */ /* 0x084fe200020004ff */
[--C-:B------:R-:W-:Y:S01]  /*ac10*/  HADD2.F32 R85, -RZ, R8.reuse.H0_H0 ;  /* 0x20000008ff557230 */ /* 0x100fe20000004100 */
[----:B------:R-:W-:Y:S01]  /*ac20*/  F2FP.F16.E5M2.UNPACK_B R140, R140.H1 ;  /* 0x0000008cff8c723e */ /* 0x000fe200030004ff */
[----:B------:R-:W-:Y:S01]  /*ac30*/  HADD2.F32 R87, -RZ, R8.H1_H1 ;  /* 0x30000008ff577230 */ /* 0x000fe20000004100 */
[----:B------:R-:W-:Y:S01]  /*ac40*/  F2FP.F16.E5M2.UNPACK_B R141, R141.H1 ;  /* 0x0000008dff8d723e */ /* 0x000fe200030004ff */
[--C-:B------:R-:W-:Y:S01]  /*ac50*/  HADD2.F32 R90, -RZ, R7.reuse.H0_H0 ;  /* 0x20000007ff5a7230 */ /* 0x100fe20000004100 */
[----:B------:R-:W-:Y:S01]  /*ac60*/  F2FP.F16.E5M2.UNPACK_B R142, R142.H1 ;  /* 0x0000008eff8e723e */ /* 0x000fe200030004ff */
[----:B------:R-:W-:Y:S01]  /*ac70*/  HADD2.F32 R91, -RZ, R7.H1_H1 ;  /* 0x30000007ff5b7230 */ /* 0x000fe20000004100 */
[----:B------:R-:W-:Y:S01]  /*ac80*/  F2FP.F16.E5M2.UNPACK_B R143, R143.H1 ;  /* 0x0000008fff8f723e */ /* 0x000fe200030004ff */
[--C-:B------:R-:W-:Y:S01]  /*ac90*/  HADD2.F32 R94, -RZ, R6.reuse.H0_H0 ;  /* 0x20000006ff5e7230 */ /* 0x100fe20000004100 */
[----:B------:R-:W-:Y:S01]  /*aca0*/  R2UR UR5, R177 ;  /* 0x00000000b10572ca */ /* 0x000fe200000e0000 */
[----:B------:R-:W-:Y:S01]  /*acb0*/  HADD2.F32 R95, -RZ, R6.H1_H1 ;  /* 0x30000006ff5f7230 */ /* 0x000fe20000004100 */
[----:B------:R-:W-:Y:S01]  /*acc0*/  F2FP.F16.E5M2.UNPACK_B R107, R149 ;  /* 0x00000095ff6b723e */ /* 0x000fe200020004ff */
[--C-:B------:R-:W-:Y:S01]  /*acd0*/  HADD2.F32 R98, -RZ, R5.reuse.H0_H0 ;  /* 0x20000005ff627230 */ /* 0x100fe20000004100 */
[----:B------:R-:W-:Y:S01]  /*ace0*/  F2FP.F16.E5M2.UNPACK_B R111, R150 ;  /* 0x00000096ff6f723e */ /* 0x000fe200020004ff */
[----:B------:R-:W-:Y:S01]  /*acf0*/  HADD2.F32 R99, -RZ, R5.H1_H1 ;  /* 0x30000005ff637230 */ /* 0x000fe20000004100 */
[----:B------:R-:W-:Y:S01]  /*ad00*/  F2FP.F16.E5M2.UNPACK_B R115, R151 ;  /* 0x00000097ff73723e */ /* 0x000fe200020004ff */
[--C-:B------:R-:W-:Y:S01]  /*ad10*/  HADD2.F32 R102, -RZ, R4.reuse.H0_H0 ;  /* 0x20000004ff667230 */ /* 0x100fe20000004100 */
[----:B------:R-:W-:Y:S01]  /*ad20*/  F2FP.F16.E5M2.UNPACK_B R119, R152 ;  /* 0x00000098ff77723e */ /* 0x000fe200020004ff */
[----:B------:R-:W-:Y:S01]  /*ad30*/  HADD2.F32 R103, -RZ, R4.H1_H1 ;  /* 0x30000004ff677230 */ /* 0x000fe20000004100 */
[----:B------:R-:W-:Y:S01]  /*ad40*/  F2FP.F16.E5M2.UNPACK_B R123, R153 ;  /* 0x00000099ff7b723e */ /* 0x000fe200020004ff */
[----:B------:R-:W1:Y:S01]  /*ad50*/  LDTM.x64 R4, tmem[UR4+0xc0] ;  /* 0x0000c004000479ee */ /* 0x000e620008340000 */
[--C-:B------:R-:W-:Y:S01]  /*ad60*/  HADD2.F32 R0, -RZ, R2.reuse.H0_H0 ;  /* 0x20000002ff007230 */ /* 0x100fe20000004100 */
[----:B------:R-:W-:Y:S01]  /*ad70*/  NOP ;  /* 0x0000000000007918 */ /* 0x000fe20000000000 */
[----:B------:R-:W-:Y:S01]  /*ad80*/  UIADD3 UR4, UPT, UPT, UR5, 0x160, URZ ;  /* 0x0000016005047890 */ /* 0x000fe2000fffe0ff */
[----:B------:R-:W-:Y:S01]  /*ad90*/  HADD2.F32 R2, -RZ, R2.H1_H1 ;  /* 0x30000002ff027230 */ /* 0x000fe20000004100 */
[----:B------:R-:W-:Y:S01]  /*ada0*/  F2FP.F16.E5M2.UNPACK_B R127, R154 ;  /* 0x0000009aff7f723e */ /* 0x000fe200020004ff */
[----:B------:R-:W-:Y:S01]  /*adb0*/  HADD2.F32 R78, -RZ, R141.H1_H1 ;  /* 0x3000008dff4e7230 */ /* 0x000fe20000004100 */
[----:B------:R-:W-:Y:S01]  /*adc0*/  F2FP.F16.E5M2.UNPACK_B R130, R155 ;  /* 0x0000009bff82723e */ /* 0x000fe200020004ff */
        /* <DEDUP_REMOVED lines=16> */
[----:B-----5:R-:W-:Y:S01]  /*aed0*/  UPRMT UR4, UR6, 0x654, UR4 ;  /* 0x0000065406047896 */ /* 0x020fe20008000004 */
[C---:B-1----:R-:W-:Y:S01]  /*aee0*/  FMUL R4, R70.reuse, R4 ;  /* 0x0000000446047220 */ /* 0x042fe20000400000 */
[C---:B------:R-:W-:Y:S01]  /*aef0*/  FMUL R5, R70.reuse, R5 ;  /* 0x0000000546057220 */ /* 0x040fe20000400000 */
[--C-:B------:R-:W-:Y:S02]  /*af00*/  HADD2.F32 R3, -RZ, R140.reuse.H0_H0 ;  /* 0x2000008cff037230 */ /* 0x100fe40000004100 */
[C---:B------:R-:W-:Y:S01]  /*af10*/  FMUL R8, R70.reuse, R8 ;  /* 0x0000000846087220 */ /* 0x040fe20000400000 */
[C---:B------:R-:W-:Y:S01]  /*af20*/  FFMA R4, R73.reuse, R0, R4 ;  /* 0x0000000049047223 */ /* 0x040fe20000000004 */
[C---:B------:R-:W-:Y:S01]  /*af30*/  FFMA R5, R73.reuse, R2, R5 ;  /* 0x0000000249057223 */ /* 0x040fe20000000005 */
[C---:B------:R-:W-:Y:S01]  /*af40*/  FMUL R9, R70.reuse, R9 ;  /* 0x0000000946097220 */ /* 0x040fe20000400000 */
[C---:B------:R-:W-:Y:S01]  /*af50*/  FMUL R12, R70.reuse, R12 ;  /* 0x0000000c460c7220 */ /* 0x040fe20000400000 */
[----:B------:R-:W-:Y:S01]  /*af60*/  SYNCS.ARRIVE.TRANS64.RED.A1T0 RZ, [UR4], RZ ;  /* 0x000000ffffff79a7 */ /* 0x000fe20008100404 */
[C---:B------:R-:W-:Y:S01]  /*af70*/  FMUL R13, R70.reuse, R13 ;  /* 0x0000000d460d7220 */ /* 0x040fe20000400000 */
[C---:B------:R-:W-:Y:S01]  /*af80*/  FMUL R16, R70.reuse, R16 ;  /* 0x0000001046107220 */ /* 0x040fe20000400000 */
[C---:B------:R-:W-:Y:S01]  /*af90*/  FMUL R17, R70.reuse, R17 ;  /* 0x0000001146117220 */ /* 0x040fe20000400000 */
[C---:B------:R-:W-:Y:S01]  /*afa0*/  FMUL R0, R70.reuse, R20 ;  /* 0x0000001446007220 */ /* 0x040fe20000400000 */
[C---:B------:R-:W-:Y:S01]  /*afb0*/  FMUL R2, R70.reuse, R21 ;  /* 0x0000001546027220 */ /* 0x040fe20000400000 */
[C---:B------:R-:W-:Y:S01]  /*afc0*/  FMUL R21, R70.reuse, R28 ;  /* 0x0000001c46157220 */ /* 0x040fe20000400000 */
[----:B------:R-:W-:Y:S02]  /*afd0*/  HADD2.F32 R122, -RZ, R123.H0_H0 ;  /* 0x2000007bff7a7230 */ /* 0x000fe40000004100 */
[C---:B------:R-:W-:Y:S01]  /*afe0*/  FMUL R6, R70.reuse, R6 ;  /* 0x0000000646067220 */ /* 0x040fe20000400000 */
[----:B------:R-:W-:Y:S02]  /*aff0*/  HADD2.F32 R72, -RZ, R140.H1_H1 ;  /* 0x3000008cff487230 */ /* 0x000fe40000004100 */
[C---:B------:R-:W-:Y:S01]  /*b000*/  FMUL R7, R70.reuse, R7 ;  /* 0x0000000746077220 */ /* 0x040fe20000400000 */
[----:B------:R-:W-:Y:S02]  /*b010*/  HADD2.F32 R75, -RZ, R141.H0_H0 ;  /* 0x2000008dff4b7230 */ /* 0x000fe40000004100 */
[C---:B------:R-:W-:Y:S01]  /*b020*/  FFMA R6, R73.reuse, R3, R6 ;  /* 0x0000000349067223 */ /* 0x040fe20000000006 */
[----:B------:R-:W-:Y:S02]  /*b030*/  HADD2.F32 R123, -RZ, R123.H1_H1 ;  /* 0x3000007bff7b7230 */ /* 0x000fe40000004100 */
[C---:B------:R-:W-:Y:S01]  /*b040*/  FFMA R7, R73.reuse, R72, R7 ;  /* 0x0000004849077223 */ /* 0x040fe20000000007 */
[C---:B------:R-:W-:Y:S01]  /*b050*/  FFMA R8, R73.reuse, R74, R8 ;  /* 0x0000004a49087223 */ /* 0x040fe20000000008 */
[----:B------:R-:W-:Y:S01]  /*b060*/  FFMA R9, R73, R76, R9 ;  /* 0x0000004c49097223 */ /* 0x000fe20000000009 */
[--C-:B------:R-:W-:Y:S02]  /*b070*/  HADD2.F32 R126, -RZ, R127.reuse.H0_H0 ;  /* 0x2000007fff7e7230 */ /* 0x100fe40000004100 */
[C---:B------:R-:W-:Y:S01]  /*b080*/  FMUL R10, R70.reuse, R10 ;  /* 0x0000000a460a7220 */ /* 0x040fe20000400000 */
[----:B------:R-:W-:Y:S01]  /*b090*/  F2FP.SATFINITE.E5M2.F32.PACK_AB_MERGE_C R76, R7, R6, RZ ;  /* 0x00000006074c723e */ /* 0x000fe200048060ff */
[C---:B------:R-:W-:Y:S01]  /*b0a0*/  FMUL R7, R70.reuse, R24 ;  /* 0x0000001846077220 */ /* 0x040fe20000400000 */
[----:B------:R-:W-:Y:S02]  /*b0b0*/  HADD2.F32 R127, -RZ, R127.H1_H1 ;  /* 0x3000007fff7f7230 */ /* 0x000fe40000004100 */
[C---:B------:R-:W-:Y:S01]  /*b0c0*/  FFMA R10, R73.reuse, R75, R10 ;  /* 0x0000004b490a7223 */ /* 0x040fe2000000000a */
[----:B------:R-:W-:Y:S02]  /*b0d0*/  HADD2.F32 R72, -RZ, R130.H0_H0 ;  /* 0x20000082ff487230 */ /* 0x000fe40000004100 */
[C---:B------:R-:W-:Y:S01]  /*b0e0*/  FMUL R11, R70.reuse, R11 ;  /* 0x0000000b460b7220 */ /* 0x040fe20000400000 */
[--C-:B------:R-:W-:Y:S02]  /*b0f0*/  HADD2.F32 R79, -RZ, R142.reuse.H0_H0 ;  /* 0x2000008eff4f7230 */ /* 0x100fe40000004100 */
[C---:B------:R-:W-:Y:S01]  /*b100*/  FMUL R14, R70.reuse, R14 ;  /* 0x0000000e460e7220 */ /* 0x040fe20000400000 */
[----:B------:R-:W-:Y:S02]  /*b110*/  HADD2.F32 R82, -RZ, R142.H1_H1 ;  /* 0x3000008eff527230 */ /* 0x000fe40000004100 */
[C---:B------:R-:W-:Y:S01]  /*b120*/  FFMA R11, R73.reuse, R78, R11 ;  /* 0x0000004e490b7223 */ /* 0x040fe2000000000b */
[C---:B------:R-:W-:Y:S01]  /*b130*/  FFMA R12, R73.reuse, R77, R12 ;  /* 0x0000004d490c7223 */ /* 0x040fe2000000000c */
[C---:B------:R-:W-:Y:S01]  /*b140*/  FFMA R13, R73.reuse, R80, R13 ;  /* 0x00000050490d7223 */ /* 0x040fe2000000000d */
[----:B------:R-:W-:Y:S01]  /*b150*/  FFMA R14, R73, R79, R14 ;  /* 0x0000004f490e7223 */ /* 0x000fe2000000000e */
[----:B------:R-:W-:Y:S01]  /*b160*/  HADD2.F32 R75, -RZ, R130.H1_H1 ;  /* 0x30000082ff4b7230 */ /* 0x000fe20000004100 */
[----:B------:R-:W-:Y:S01]  /*b170*/  F2FP.SATFINITE.E5M2.F32.PACK_AB_MERGE_C R78, R11, R10, RZ ;  /* 0x0000000a0b4e723e */ /* 0x000fe200048060ff */
[C---:B------:R-:W-:Y:S01]  /*b180*/  FMUL R10, R70.reuse, R25 ;  /* 0x00000019460a7220 */ /* 0x040fe20000400000 */
[C---:B------:R-:W-:Y:S01]  /*b190*/  FMUL R25, R70.reuse, R32 ;  /* 0x0000002046197220 */ /* 0x040fe20000400000 */
        /* <DEDUP_REMOVED lines=8> */
[C---:B------:R-:W-:Y:S01]  /*b220*/  FMUL R19, R70.reuse, R19 ;  /* 0x0000001346137220 */ /* 0x040fe20000400000 */
[--C-:B------:R-:W-:Y:S01]  /*b230*/  HADD2.F32 R88, -RZ, R144.reuse.H0_H0 ;  /* 0x20000090ff587230 */ /* 0x100fe20000004100 */
[----:B------:R-:W-:Y:S01]  /*b240*/  F2FP.SATFINITE.E5M2.F32.PACK_AB_MERGE_C R14, R15, R14, RZ ;  /* 0x0000000e0f0e723e */ /* 0x000fe200048060ff */
[----:B------:R-:W-:Y:S02]  /*b250*/  HADD2.F32 R89, -RZ, R144.H1_H1 ;  /* 0x30000090ff597230 */ /* 0x000fe40000004100 */
[C---:B------:R-:W-:Y:S01]  /*b260*/  FFMA R19, R73.reuse, R86, R19 ;  /* 0x0000005649137223 */ /* 0x040fe20000000013 */
[C---:B------:R-:W-:Y:S01]  /*b270*/  FFMA R0, R73.reuse, R85, R0 ;  /* 0x0000005549007223 */ /* 0x040fe20000000000 */
[----:B------:R-:W-:Y:S01]  /*b280*/  FFMA R2, R73, R87, R2 ;  /* 0x0000005749027223 */ /* 0x000fe20000000002 */
[C---:B------:R-:W-:Y:S01]  /*b290*/  FMUL R3, R70.reuse, R22 ;  /* 0x0000001646037220 */ /* 0x040fe20000400000 */
[C---:B------:R-:W-:Y:S01]  /*b2a0*/  FMUL R22, R70.reuse, R29 ;  /* 0x0000001d46167220 */ /* 0x040fe20000400000 */
[----:B------:R-:W-:Y:S01]  /*b2b0*/  F2FP.SATFINITE.E5M2.F32.PACK_AB_MERGE_C R18, R19, R18, RZ ;  /* 0x000000121312723e */ /* 0x000fe200048060ff */
[C---:B------:R-:W-:Y:S01]  /*b2c0*/  FMUL R29, R70.reuse, R36 ;  /* 0x00000024461d7220 */ /* 0x040fe20000400000 */
[C---:B------:R-:W-:Y:S01]  /*b2d0*/  FFMA R3, R73.reuse, R88, R3 ;  /* 0x0000005849037223 */ /* 0x040fe20000000003 */
[C---:B------:R-:W-:Y:S01]  /*b2e0*/  FMUL R6, R70.reuse, R23 ;  /* 0x0000001746067220 */ /* 0x040fe20000400000 */
[--C-:B------:R-:W-:Y:S02]  /*b2f0*/  HADD2.F32 R92, -RZ, R145.reuse.H0_H0 ;  /* 0x20000091ff5c7230 */ /* 0x100fe40000004100 */
[C---:B------:R-:W-:Y:S01]  /*b300*/  FMUL R11, R70.reuse, R26 ;  /* 0x0000001a460b7220 */ /* 0x040fe20000400000 */
[----:B------:R-:W-:Y:S02]  /*b310*/  HADD2.F32 R93, -RZ, R145.H1_H1 ;  /* 0x30000091ff5d7230 */ /* 0x000fe40000004100 */
[C---:B------:R-:W-:Y:S01]  /*b320*/  FFMA R6, R73.reuse, R89, R6 ;  /* 0x0000005949067223 */ /* 0x040fe20000000006 */
[C---:B------:R-:W-:Y:S01]  /*b330*/  FFMA R7, R73.reuse, R90, R7 ;  /* 0x0000005a49077223 */ /* 0x040fe20000000007 */
[C---:B------:R-:W-:Y:S01]  /*b340*/  FFMA R10, R73.reuse, R91, R10 ;  /* 0x0000005b490a7223 */ /* 0x040fe2000000000a */
[C---:B------:R-:W-:Y:S01]  /*b350*/  FFMA R11, R73.reuse, R92, R11 ;  /* 0x0000005c490b7223 */ /* 0x040fe2000000000b */
[----:B------:R-:W-:Y:S01]  /*b360*/  FMUL R26, R70, R33 ;  /* 0x00000021461a7220 */ /* 0x000fe20000400000 */
[----:B------:R-:W-:Y:S01]  /*b370*/  F2FP.SATFINITE.E5M2.F32.PACK_AB_MERGE_C R3, R6, R3, RZ ;  /* 0x000000030603723e */ /* 0x000fe200048060ff */
        /* <DEDUP_REMOVED lines=9> */
[C---:B------:R-:W-:Y:S01]  /*b410*/  FMUL R30, R70.reuse, R37 ;  /* 0x00000025461e7220 */ /* 0x040fe20000400000 */
[C---:B------:R-:W-:Y:S01]  /*b420*/  FMUL R37, R70.reuse, R44 ;  /* 0x0000002c46257220 */ /* 0x040fe20000400000 */
[C---:B------:R-:W-:Y:S01]  /*b430*/  FMUL R24, R70.reuse, R31 ;  /* 0x0000001f46187220 */ /* 0x040fe20000400000 */
[--C-:B------:R-:W-:Y:S02]  /*b440*/  HADD2.F32 R100, -RZ, R147.reuse.H0_H0 ;  /* 0x20000093ff647230 */ /* 0x100fe40000004100 */
[----:B------:R-:W-:Y:S01]  /*b450*/  FMUL R27, R70, R34 ;  /* 0x00000022461b7220 */ /* 0x000fe20000400000 */
[----:B------:R-:W-:Y:S02]  /*b460*/  HADD2.F32 R101, -RZ, R147.H1_H1 ;  /* 0x30000093ff657230 */ /* 0x000fe40000004100 */
[C---:B------:R-:W-:Y:S01]  /*b470*/  FFMA R24, R73.reuse, R97, R24 ;  /* 0x0000006149187223 */ /* 0x040fe20000000018 */
[C---:B------:R-:W-:Y:S01]  /*b480*/  FFMA R25, R73.reuse, R98, R25 ;  /* 0x0000006249197223 */ /* 0x040fe20000000019 */
[C---:B------:R-:W-:Y:S01]  /*b490*/  FFMA R26, R73.reuse, R99, R26 ;  /* 0x00000063491a7223 */ /* 0x040fe2000000001a */
[----:B------:R-:W-:Y:S01]  /*b4a0*/  F2FP.F16.E5M2.UNPACK_B R152, R152.H1 ;  /* 0x00000098ff98723e */ /* 0x000fe200030004ff */
[C---:B------:R-:W-:Y:S01]  /*b4b0*/  FFMA R27, R73.reuse, R100, R27 ;  /* 0x00000064491b7223 */ /* 0x040fe2000000001b */
[----:B------:R-:W-:Y:S01]  /*b4c0*/  F2FP.SATFINITE.E5M2.F32.PACK_AB_MERGE_C R6, R24, R23, RZ ;  /* 0x000000171806723e */ /* 0x000fe200048060ff */
[C---:B------:R-:W-:Y:S01]  /*b4d0*/  FMUL R34, R70.reuse, R41 ;  /* 0x0000002946227220 */ /* 0x040fe20000400000 */
[C---:B------:R-:W-:Y:S01]  /*b4e0*/  FMUL R41, R70.reuse, R48 ;  /* 0x0000003046297220 */ /* 0x040fe20000400000 */
[----:B------:R-:W-:Y:S01]  /*b4f0*/  FMUL R28, R70, R35 ;  /* 0x00000023461c7220 */ /* 0x000fe20000400000 */
[----:B------:R-:W-:Y:S01]  /*b500*/  F2FP.F16.E5M2.UNPACK_B R153, R153.H1 ;  /* 0x00000099ff99723e */ /* 0x000fe200030004ff */
[--C-:B------:R-:W-:Y:S01]  /*b510*/  HADD2.F32 R104, -RZ, R148.reuse.H0_H0 ;  /* 0x20000094ff687230 */ /* 0x100fe20000004100 */
[----:B------:R-:W-:Y:S01]  /*b520*/  F2FP.SATFINITE.E5M2.F32.PACK_AB_MERGE_C R6, R22, R21, R6 ;  /* 0x000000151606723e */ /* 0x000fe20004806006 */
[C---:B------:R-:W-:Y:S01]  /*b530*/  FFMA R28, R73.reuse, R101, R28 ;  /* 0x00000065491c7223 */ /* 0x040fe2000000001c */
[C---:B------:R-:W-:Y:S01]  /*b540*/  FFMA R29, R73.reuse, R102, R29 ;  /* 0x00000066491d7223 */ /* 0x040fe2000000001d */
[C---:B------:R-:W-:Y:S01]  /*b550*/  FFMA R30, R73.reuse, R103, R30 ;  /* 0x00000067491e7223 */ /* 0x040fe2000000001e */
[----:B------:R-:W-:Y:S02]  /*b560*/  HADD2.F32 R105, -RZ, R148.H1_H1 ;  /* 0x30000094ff697230 */ /* 0x000fe40000004100 */
[C---:B------:R-:W-:Y:S01]  /*b570*/  FMUL R31, R70.reuse, R38 ;  /* 0x00000026461f7220 */ /* 0x040fe20000400000 */
[----:B------:R-:W-:Y:S01]  /*b580*/  F2FP.F16.E5M2.UNPACK_B R154, R154.H1 ;  /* 0x0000009aff9a723e */ /* 0x000fe200030004ff */
[C---:B------:R-:W-:Y:S01]  /*b590*/  FMUL R38, R70.reuse, R45 ;  /* 0x0000002d46267220 */ /* 0x040fe20000400000 */
[C---:B------:R-:W-:Y:S01]  /*b5a0*/  FMUL R45, R70.reuse, R52 ;  /* 0x00000034462d7220 */ /* 0x040fe20000400000 */
[----:B------:R-:W-:Y:S01]  /*b5b0*/  F2FP.F16.E5M2.UNPACK_B R155, R155.H1 ;  /* 0x0000009bff9b723e */ /* 0x000fe200030004ff */
[----:B------:R-:W-:Y:S01]  /*b5c0*/  FFMA R31, R73, R104, R31 ;  /* 0x00000068491f7223 */ /* 0x000fe2000000001f */
[----:B------:R-:W-:Y:S01]  /*b5d0*/  FMUL R52, R70, R59 ;  /* 0x0000003b46347220 */ /* 0x000fe20000400000 */
[----:B------:R-:W-:Y:S01]  /*b5e0*/  IADD3 R68, PT, PT, R68, 0x1, RZ ;  /* 0x0000000144447810 */ /* 0x000fe20007ffe0ff */
[C---:B------:R-:W-:Y:S01]  /*b5f0*/  FMUL R59, R70.reuse, R66 ;  /* 0x00000042463b7220 */ /* 0x040fe20000400000 */
[----:B------:R-:W-:Y:S01]  /*b600*/  F2FP.SATFINITE.E5M2.F32.PACK_AB_MERGE_C R66, R13, R12, R14 ;  /* 0x0000000c0d42723e */ /* 0x000fe2000480600e */
[C---:B------:R-:W-:Y:S01]  /*b610*/  FMUL R32, R70.reuse, R39 ;  /* 0x0000002746207220 */ /* 0x040fe20000400000 */
[--C-:B------:R-:W-:Y:S02]  /*b620*/  HADD2.F32 R108, -RZ, R149.reuse.H0_H0 ;  /* 0x20000095ff6c7230 */ /* 0x100fe40000004100 */
[C---:B------:R-:W-:Y:S01]  /*b630*/  FMUL R35, R70.reuse, R42 ;  /* 0x0000002a46237220 */ /* 0x040fe20000400000 */
[----:B------:R-:W-:Y:S02]  /*b640*/  HADD2.F32 R109, -RZ, R149.H1_H1 ;  /* 0x30000095ff6d7230 */ /* 0x000fe40000004100 */
[C---:B------:R-:W-:Y:S01]  /*b650*/  FFMA R32, R73.reuse, R105, R32 ;  /* 0x0000006949207223 */ /* 0x040fe20000000020 */
[----:B------:R-:W-:Y:S01]  /*b660*/  FMUL R36, R70, R43 ;  /* 0x0000002b46247220 */ /* 0x000fe20000400000 */
[C---:B------:R-:W-:Y:S01]  /*b670*/  FFMA R33, R73.reuse, R106, R33 ;  /* 0x0000006a49217223 */ /* 0x040fe20000000021 */
[C---:B------:R-:W-:Y:S01]  /*b680*/  FFMA R34, R73.reuse, R107, R34 ;  /* 0x0000006b49227223 */ /* 0x040fe20000000022 */
[--C-:B------:R-:W-:Y:S01]  /*b690*/  HADD2.F32 R112, -RZ, R150.reuse.H0_H0 ;  /* 0x20000096ff707230 */ /* 0x100fe20000004100 */
[----:B------:R-:W-:Y:S01]  /*b6a0*/  F2FP.SATFINITE.E5M2.F32.PACK_AB_MERGE_C R32, R32, R31, RZ ;  /* 0x0000001f2020723e */ /* 0x000fe200048060ff */
[C---:B------:R-:W-:Y:S01]  /*b6b0*/  FFMA R35, R73.reuse, R108, R35 ;  /* 0x0000006c49237223 */ /* 0x040fe20000000023 */
[----:B------:R-:W-:Y:S02]  /*b6c0*/  HADD2.F32 R113, -RZ, R150.H1_H1 ;  /* 0x30000096ff717230 */ /* 0x000fe40000004100 */
[----:B------:R-:W-:Y:S01]  /*b6d0*/  FMUL R39, R70, R46 ;  /* 0x0000002e46277220 */ /* 0x000fe20000400000 */
[----:B------:R-:W-:Y:S01]  /*b6e0*/  F2FP.SATFINITE.E5M2.F32.PACK_AB_MERGE_C R32, R30, R29, R32 ;  /* 0x0000001d1e20723e */ /* 0x000fe20004806020 */
[C---:B------:R-:W-:Y:S01]  /*b6f0*/  FFMA R36, R73.reuse, R109, R36 ;  /* 0x0000006d49247223 */ /* 0x040fe20000000024 */
[C---:B------:R-:W-:Y:S01]  /*b700*/  FMUL R40, R70.reuse, R47 ;  /* 0x0000002f46287220 */ /* 0x040fe20000400000 */
[C---:B------:R-:W-:Y:S01]  /*b710*/  FFMA R37, R73.reuse, R110, R37 ;  /* 0x0000006e49257223 */ /* 0x040fe20000000025 */
[C---:B------:R-:W-:Y:S01]  /*b720*/  FFMA R38, R73.reuse, R111, R38 ;  /* 0x0000006f49267223 */ /* 0x040fe20000000026 */
[C---:B------:R-:W-:Y:S01]  /*b730*/  FMUL R42, R70.reuse, R49 ;  /* 0x00000031462a7220 */ /* 0x040fe20000400000 */
        /* <DEDUP_REMOVED lines=8> */
[C---:B------:R-:W-:Y:S01]  /*b7c0*/  FMUL R57, R70.reuse, R64 ;  /* 0x0000004046397220 */ /* 0x040fe20000400000 */
[----:B------:R-:W-:Y:S01]  /*b7d0*/  FFMA R42, R73, R115, R42 ;  /* 0x00000073492a7223 */ /* 0x000fe2000000002a */
[C---:B------:R-:W-:Y:S01]  /*b7e0*/  FMUL R46, R70.reuse, R53 ;  /* 0x00000035462e7220 */ /* 0x040fe20000400000 */
[--C-:B------:R-:W-:Y:S01]  /*b7f0*/  HADD2.F32 R120, -RZ, R152.reuse.H0_H0 ;  /* 0x20000098ff787230 */ /* 0x100fe20000004100 */
[----:B------:R-:W-:Y:S01]  /*b800*/  F2FP.SATFINITE.E5M2.F32.PACK_AB_MERGE_C R64, R5, R4, R76 ;  /* 0x000000040540723e */ /* 0x000fe2000480604c */
[C---:B------:R-:W-:Y:S01]  /*b810*/  FMUL R51, R70.reuse, R58 ;  /* 0x0000003a46337220 */ /* 0x040fe20000400000 */
[C---:B------:R-:W-:Y:S01]  /*b820*/  FMUL R53, R70.reuse, R60 ;  /* 0x0000003c46357220 */ /* 0x040fe20000400000 */
[C---:B------:R-:W-:Y:S01]  /*b830*/  FFMA R43, R73.reuse, R116, R43 ;  /* 0x00000074492b7223 */ /* 0x040fe2000000002b */
[----:B------:R-:W-:Y:S02]  /*b840*/  HADD2.F32 R121, -RZ, R152.H1_H1 ;  /* 0x30000098ff797230 */ /* 0x000fe40000004100 */
[C---:B------:R-:W-:Y:S01]  /*b850*/  FMUL R47, R70.reuse, R54 ;  /* 0x00000036462f7220 */ /* 0x040fe20000400000 */
[C---:B------:R-:W-:Y:S01]  /*b860*/  FMUL R58, R70.reuse, R65 ;  /* 0x00000041463a7220 */ /* 0x040fe20000400000 */
[----:B------:R-:W-:Y:S01]  /*b870*/  FMUL R60, R70, R67 ;  /* 0x00000043463c7220 */ /* 0x000fe20000400000 */
[----:B------:R-:W-:Y:S01]  /*b880*/  F2FP.SATFINITE.E5M2.F32.PACK_AB_MERGE_C R5, R20, R11, RZ ;  /* 0x0000000b1405723e */ /* 0x000fe200048060ff */
[----:B------:R-:W-:Y:S01]  /*b890*/  FFMA R44, R73, R117, R44 ;  /* 0x00000075492c7223 */ /* 0x000fe2000000002c */
[C---:B------:R-:W-:Y:S01]  /*b8a0*/  FMUL R48, R70.reuse, R55 ;  /* 0x0000003746307220 */ /* 0x040fe20000400000 */
[----:B------:R-:W-:Y:S01]  /*b8b0*/  F2FP.SATFINITE.E5M2.F32.PACK_AB_MERGE_C R65, R9, R8, R78 ;  /* 0x000000080941723e */ /* 0x000fe2000480604e */
[----:B------:R-:W-:Y:S01]  /*b8c0*/  FFMA R45, R73, R118, R45 ;  /* 0x00000076492d7223 */ /* 0x000fe2000000002d */
[----:B------:R-:W-:Y:S01]  /*b8d0*/  F2FP.SATFINITE.E5M2.F32.PACK_AB_MERGE_C R67, R17, R16, R18 ;  /* 0x000000101143723e */ /* 0x000fe20004806012 */
[----:B------:R-:W-:Y:S01]  /*b8e0*/  FMUL R49, R70, R56 ;  /* 0x0000003846317220 */ /* 0x000fe20000400000 */
[C---:B------:R-:W-:Y:S01]  /*b8f0*/  FFMA R46, R73.reuse, R119, R46 ;  /* 0x00000077492e7223 */ /* 0x040fe2000000002e */
[--C-:B------:R-:W-:Y:S02]  /*b900*/  HADD2.F32 R124, -RZ, R153.reuse.H0_H0 ;  /* 0x20000099ff7c7230 */ /* 0x100fe40000004100 */
[C---:B------:R-:W-:Y:S01]  /*b910*/  FFMA R47, R73.reuse, R120, R47 ;  /* 0x00000078492f7223 */ /* 0x040fe2000000002f */
[----:B------:R1:W-:Y:S01]  /*b920*/  STS.128 [R137+UR44+0xa200], R64 ;  /* 0x00a2004089007988 */ /* 0x0003e20008000c2c */
[----:B------:R-:W-:Y:S01]  /*b930*/  HADD2.F32 R125, -RZ, R153.H1_H1 ;  /* 0x30000099ff7d7230 */ /* 0x000fe20000004100 */
[----:B------:R-:W-:Y:S01]  /*b940*/  F2FP.SATFINITE.E5M2.F32.PACK_AB_MERGE_C R5, R10, R7, R5 ;  /* 0x000000070a05723e */ /* 0x000fe20004806005 */
[C---:B------:R-:W-:Y:S01]  /*b950*/  FFMA R48, R73.reuse, R121, R48 ;  /* 0x0000007949307223 */ /* 0x040fe20000000030 */
[----:B------:R-:W-:Y:S01]  /*b960*/  F2FP.SATFINITE.E5M2.F32.PACK_AB_MERGE_C R7, R28, R27, RZ ;  /* 0x0000001b1c07723e */ /* 0x000fe200048060ff */
        /* <DEDUP_REMOVED lines=8> */
[----:B------:R-:W-:Y:S01]  /*b9f0*/  FMUL R56, R70, R63 ;  /* 0x0000003f46387220 */ /* 0x000fe20000400000 */
[----:B------:R-:W-:Y:S01]  /*ba00*/  F2FP.SATFINITE.E5M2.F32.PACK_AB_MERGE_C R4, R2, R0, R3 ;  /* 0x000000000204723e */ /* 0x000fe20004806003 */
[C---:B------:R-:W-:Y:S01]  /*ba10*/  FFMA R53, R73.reuse, R126, R53 ;  /* 0x0000007e49357223 */ /* 0x040fe20000000035 */
[----:B------:R-:W-:Y:S01]  /*ba20*/  F2FP.SATFINITE.E5M2.F32.PACK_AB_MERGE_C R7, R26, R25, R7 ;  /* 0x000000191a07723e */ /* 0x000fe20004806007 */
[C---:B------:R-:W-:Y:S01]  /*ba30*/  FFMA R54, R73.reuse, R127, R54 ;  /* 0x0000007f49367223 */ /* 0x040fe20000000036 */
[--C-:B------:R-:W-:Y:S02]  /*ba40*/  HADD2.F32 R74, -RZ, R155.reuse.H0_H0 ;  /* 0x2000009bff4a7230 */ /* 0x100fe40000004100 */
[C---:B------:R-:W-:Y:S01]  /*ba50*/  FFMA R55, R73.reuse, R128, R55 ;  /* 0x0000008049377223 */ /* 0x040fe20000000037 */
[----:B------:R-:W-:Y:S01]  /*ba60*/  HADD2.F32 R131, -RZ, R155.H1_H1 ;  /* 0x3000009bff837230 */ /* 0x000fe20000004100 */
[----:B------:R1:W-:Y:S01]  /*ba70*/  STS.128 [R176+0xa010], R4 ;  /* 0x00a01004b0007388 */ /* 0x0003e20000000c00 */
[----:B------:R-:W-:Y:S01]  /*ba80*/  F2FP.SATFINITE.E5M2.F32.PACK_AB_MERGE_C R35, R36, R35, RZ ;  /* 0x000000232423723e */ /* 0x000fe200048060ff */
[C---:B------:R-:W-:Y:S01]  /*ba90*/  FFMA R56, R73.reuse, R129, R56 ;  /* 0x0000008149387223 */ /* 0x040fe20000000038 */
[----:B------:R-:W-:Y:S01]  /*baa0*/  F2FP.SATFINITE.E5M2.F32.PACK_AB_MERGE_C R39, R40, R39, RZ ;  /* 0x000000272827723e */ /* 0x000fe200048060ff */
[C---:B------:R-:W-:Y:S01]  /*bab0*/  FFMA R57, R73.reuse, R72, R57 ;  /* 0x0000004849397223 */ /* 0x040fe20000000039 */
[----:B------:R-:W-:Y:S01]  /*bac0*/  F2FP.SATFINITE.E5M2.F32.PACK_AB_MERGE_C R43, R44, R43, RZ ;  /* 0x0000002b2c2b723e */ /* 0x000fe200048060ff */
[C---:B------:R-:W-:Y:S01]  /*bad0*/  FFMA R58, R73.reuse, R75, R58 ;  /* 0x0000004b493a7223 */ /* 0x040fe2000000003a */
[C---:B------:R-:W-:Y:S01]  /*bae0*/  FFMA R59, R73.reuse, R74, R59 ;  /* 0x0000004a493b7223 */ /* 0x040fe2000000003b */
[----:B------:R-:W-:Y:S01]  /*baf0*/  F2FP.SATFINITE.E5M2.F32.PACK_AB_MERGE_C R33, R34, R33, R35 ;  /* 0x000000212221723e */ /* 0x000fe20004806023 */
        /* <DEDUP_REMOVED lines=11> */
[----:B------:R-:W-:Y:S05]  /*bbb0*/  F2FP.SATFINITE.E5M2.F32.PACK_AB_MERGE_C R51, R58, R57, R59 ;  /* 0x000000393a33723e */ /* 0x000fea000480603b */
        /* <DEDUP_REMOVED lines=18> */
.L_x_142:
[----:B------:R-:W-:Y:S05]  /*bce0*/  BSYNC.RECONVERGENT B0 ;  /* 0x0000000000007941 */ /* 0x000fea0003800200 */
.L_x_141:
[----:B------:R-:W-:Y:S01]  /*bcf0*/  R2UR UR4, R160 ;  /* 0x00000000a00472ca */ /* 0x000fe200000e0000 */
[----:B------:R-:W-:Y:S01]  /*bd00*/  BAR.SYNC.DEFER_BLOCKING 0x1, 0x80 ;  /* 0x0042000000007b1d */ /* 0x000fe20000010000 */
[----:B------:R-:W-:Y:S01]  /*bd10*/  ISETP.NE.AND P0, PT, R162, 0x2, PT ;  /* 0x00000002a200780c */ /* 0x000fe20003f05270 */
[----:B------:R-:W-:Y:S01]  /*bd20*/  UISETP.NE.AND UP0, UPT, UR45, URZ, UPT ;  /* 0x000000ff2d00728c */ /* 0x000fe2000bf05270 */
[----:B------:R-:W-:Y:S01]  /*bd30*/  ISETP.NE.AND P1, PT, R68, 0x2, PT ;  /* 0x000000024400780c */ /* 0x000fe20003f25270 */
[----:B------:R-:W-:Y:S01]  /*bd40*/  UIADD3 UR20, UPT, UPT, UR37, UR59, URZ ;  /* 0x0000003b25147290 */ /* 0x000fe2000fffe0ff */
[----:B------:R-:W-:Y:S02]  /*bd50*/  SEL R0, RZ, 0x1, P0 ;  /* 0x00000001ff007807 */ /* 0x000fe40000000000 */
[----:B------:R-:W-:Y:S02]  /*bd60*/  SEL R3, RZ, 0x1, P1 ;  /* 0x00000001ff037807 */ /* 0x000fe40000800000 */
[----:B------:R-:W-:Y:S02]  /*bd70*/  LOP3.LUT R167, R167, R0, RZ, 0x3c, !PT ;  /* 0x00000000a7a77212 */ /* 0x000fe400078e3cff */
[----:B------:R-:W-:Y:S01]  /*bd80*/  LOP3.LUT R168, R168, R3, RZ, 0x3c, !PT ;  /* 0x00000003a8a87212 */ /* 0x000fe200078e3cff */
[----:B------:R-:W-:Y:S01]  /*bd90*/  UIADD3 UR16, UPT, UPT, UR38, UR4, URZ ;  /* 0x0000000426107290 */ /* 0x000fe2000fffe0ff */
[----:B------:R-:W-:Y:S02]  /*bda0*/  SEL R162, R162, RZ, P0 ;  /* 0x000000ffa2a27207 */ /* 0x000fe40000000000 */
[----:B------:R-:W-:Y:S01]  /*bdb0*/  SEL R68, R68, RZ, P1 ;  /* 0x000000ff44447207 */ /* 0x000fe20000800000 */
[----:B------:R-:W-:Y:S01]  /*bdc0*/  UMOV UR36, UR58 ;  /* 0x0000003a00247c82 */ /* 0x000fe20008000000 */
[----:B------:R-:W-:Y:S07]  /*bdd0*/  BRA.U UP0, `(.L_x_143) ;  /* 0xffffff9900747547 */ /* 0x000fee000b83ffff */
[----:B------:R-:W-:Y:S05]  /*bde0*/  EXIT ;  /* 0x000000000000794d */ /* 0x000fea0003800000 */
.L_x_25:
[----:B--2---:R2:W3:Y:S02]  /*bdf0*/  SYNCS.PHASECHK.TRANS64.TRYWAIT P0, [R0+URZ+0x180], R3 ;  /* 0x00018003000075a7 */ /* 0x0044e400080011ff */
[----:B---3--:R-:W-:Y:S05]  /*be00*/  @!P0 NANOSLEEP.SYNCS 0x989680 ;  /* 0x009896800000895d */ /* 0x008fea0003900000 */
[----:B------:R-:W3:Y:S02]  /*be10*/  @!P0 SYNCS.PHASECHK.TRANS64 P0, [R0+URZ+0x180], R3 ;  /* 0x00018003000085a7 */ /* 0x000ee400080010ff */
[----:B---3--:R-:W-:Y:S05]  /*be20*/  @!P0 BRA `(.L_x_25) ;  /* 0xfffffffc00f08947 */ /* 0x008fea000383ffff */
[----:B------:R-:W-:Y:S05]  /*be30*/  BRA `(.L_x_144) ;  /* 0xffffff5c00447947 */ /* 0x000fea000383ffff */
.L_x_28:
[----:B--2---:R-:W-:-:S07]  /*be40*/  MOV R0, UR33 ;  /* 0x0000002100007c02 */ /* 0x004fce0008000f00 */
.L_x_145:
[----:B--2---:R2:W3:Y:S02]  /*be50*/  SYNCS.PHASECHK.TRANS64.TRYWAIT P0, [R0+URZ+0x70], R3 ;  /* 0x00007003000075a7 */ /* 0x0044e400080011ff */
[----:B---3--:R-:W-:Y:S05]  /*be60*/  @!P0 NANOSLEEP.SYNCS 0x989680 ;  /* 0x009896800000895d */ /* 0x008fea0003900000 */
[----:B------:R-:W3:Y:S02]  /*be70*/  @!P0 SYNCS.PHASECHK.TRANS64 P0, [R0+URZ+0x70], R3 ;  /* 0x00007003000085a7 */ /* 0x000ee400080010ff */
[----:B---3--:R-:W-:Y:S05]  /*be80*/  @!P0 BRA `(.L_x_145) ;  /* 0xfffffffc00f08947 */ /* 0x008fea000383ffff */
[----:B------:R-:W-:Y:S05]  /*be90*/  BRA `(.L_x_27) ;  /* 0xffffff5c00847947 */ /* 0x000fea000383ffff */
.L_x_35:
[----:B-1----:R-:W-:-:S07]  /*bea0*/  MOV R0, UR17 ;  /* 0x0000001100007c02 */ /* 0x002fce0008000f00 */
.L_x_146:
[----:B-1----:R1:W2:Y:S02]  /*beb0*/  SYNCS.PHASECHK.TRANS64.TRYWAIT P0, [R0+URZ+0x70], R3 ;  /* 0x00007003000075a7 */ /* 0x0022a400080011ff */
[----:B--2---:R-:W-:Y:S05]  /*bec0*/  @!P0 NANOSLEEP.SYNCS 0x989680 ;  /* 0x009896800000895d */ /* 0x004fea0003900000 */
[----:B------:R-:W2:Y:S02]  /*bed0*/  @!P0 SYNCS.PHASECHK.TRANS64 P0, [R0+URZ+0x70], R3 ;  /* 0x00007003000085a7 */ /* 0x000ea400080010ff */
[----:B--2---:R-:W-:Y:S05]  /*bee0*/  @!P0 BRA `(.L_x_146) ;  /* 0xfffffffc00f08947 */ /* 0x004fea000383ffff */
[----:B------:R-:W-:Y:S05]  /*bef0*/  BRA `(.L_x_34) ;  /* 0xffffff6000407947 */ /* 0x000fea000383ffff */
.L_x_40:
[----:B-1----:R1:W2:Y:S02]  /*bf00*/  SYNCS.PHASECHK.TRANS64.TRYWAIT P0, [R3+URZ+0x130], R0 ;  /* 0x00013000030075a7 */ /* 0x0022a400080011ff */
[----:B--2---:R-:W-:Y:S05]  /*bf10*/  @!P0 NANOSLEEP.SYNCS 0x989680 ;  /* 0x009896800000895d */ /* 0x004fea0003900000 */
[----:B------:R-:W2:Y:S02]  /*bf20*/  @!P0 SYNCS.PHASECHK.TRANS64 P0, [R3+URZ+0x130], R0 ;  /* 0x00013000030085a7 */ /* 0x000ea400080010ff */
[----:B--2---:R-:W-:Y:S05]  /*bf30*/  @!P0 BRA `(.L_x_40) ;  /* 0xfffffffc00f08947 */ /* 0x004fea000383ffff */
[----:B------:R-:W-:Y:S05]  /*bf40*/  BRA `(.L_x_147) ;  /* 0xffffff6000e07947 */ /* 0x000fea000383ffff */
.L_x_44:
[----:B-1----:R-:W-:-:S07]  /*bf50*/  MOV R0, UR4 ;  /* 0x0000000400007c02 */ /* 0x002fce0008000f00 */
.L_x_148:
[----:B-1----:R1:W2:Y:S02]  /*bf60*/  SYNCS.PHASECHK.TRANS64.TRYWAIT P0, [R0+URZ], R3 ;  /* 0x00000003000075a7 */ /* 0x0022a400080011ff */
[----:B--2---:R-:W-:Y:S05]  /*bf70*/  @!P0 NANOSLEEP.SYNCS 0x989680 ;  /* 0x009896800000895d */ /* 0x004fea0003900000 */
[----:B------:R-:W2:Y:S02]  /*bf80*/  @!P0 SYNCS.PHASECHK.TRANS64 P0, [R0+URZ], R3 ;  /* 0x00000003000085a7 */ /* 0x000ea400080010ff */
[----:B--2---:R-:W-:Y:S05]  /*bf90*/  @!P0 BRA `(.L_x_148) ;  /* 0xfffffffc00f08947 */ /* 0x004fea000383ffff */
[----:B------:R-:W-:Y:S05]  /*bfa0*/  BRA `(.L_x_149) ;  /* 0xffffff6800887947 */ /* 0x000fea000383ffff */
.L_x_45:
[----:B------:R-:W-:-:S07]  /*bfb0*/  MOV R0, UR5 ;  /* 0x0000000500007c02 */ /* 0x000fce0008000f00 */
.L_x_150:
[----:B-1----:R1:W2:Y:S02]  /*bfc0*/  SYNCS.PHASECHK.TRANS64.TRYWAIT P0, [R0+URZ], R3 ;  /* 0x00000003000075a7 */ /* 0x0022a400080011ff */
[----:B--2---:R-:W-:Y:S05]  /*bfd0*/  @!P0 NANOSLEEP.SYNCS 0x989680 ;  /* 0x009896800000895d */ /* 0x004fea0003900000 */
[----:B------:R-:W2:Y:S02]  /*bfe0*/  @!P0 SYNCS.PHASECHK.TRANS64 P0, [R0+URZ], R3 ;  /* 0x00000003000085a7 */ /* 0x000ea400080010ff */
[----:B--2---:R-:W-:Y:S05]  /*bff0*/  @!P0 BRA `(.L_x_150) ;  /* 0xfffffffc00f08947 */ /* 0x004fea000383ffff */
[----:B------:R-:W-:Y:S05]  /*c000*/  BRA `(.L_x_151) ;  /* 0xffffff6800947947 */ /* 0x000fea000383ffff */
.L_x_46:
[----:B------:R-:W-:-:S07]  /*c010*/  MOV R0, UR5 ;  /* 0x0000000500007c02 */ /* 0x000fce0008000f00 */
.L_x_152:
[----:B-1----:R1:W2:Y:S02]  /*c020*/  SYNCS.PHASECHK.TRANS64.TRYWAIT P0, [R0+URZ], R3 ;  /* 0x00000003000075a7 */ /* 0x0022a400080011ff */
[----:B--2---:R-:W-:Y:S05]  /*c030*/  @!P0 NANOSLEEP.SYNCS 0x989680 ;  /* 0x009896800000895d */ /* 0x004fea0003900000 */
[----:B------:R-:W2:Y:S02]  /*c040*/  @!P0 SYNCS.PHASECHK.TRANS64 P0, [R0+URZ], R3 ;  /* 0x00000003000085a7 */ /* 0x000ea400080010ff */
[----:B--2---:R-:W-:Y:S05]  /*c050*/  @!P0 BRA `(.L_x_152) ;  /* 0xfffffffc00f08947 */ /* 0x004fea000383ffff */
[----:B------:R-:W-:Y:S05]  /*c060*/  BRA `(.L_x_153) ;  /* 0xffffff6800a07947 */ /* 0x000fea000383ffff */
.L_x_47:
[----:B------:R-:W-:-:S07]  /*c070*/  MOV R0, UR5 ;  /* 0x0000000500007c02 */ /* 0x000fce0008000f00 */
.L_x_154:
[----:B-1----:R1:W2:Y:S02]  /*c080*/  SYNCS.PHASECHK.TRANS64.TRYWAIT P0, [R0+URZ], R3 ;  /* 0x00000003000075a7 */ /* 0x0022a400080011ff */
[----:B--2---:R-:W-:Y:S05]  /*c090*/  @!P0 NANOSLEEP.SYNCS 0x989680 ;  /* 0x009896800000895d */ /* 0x004fea0003900000 */
[----:B------:R-:W2:Y:S02]  /*c0a0*/  @!P0 SYNCS.PHASECHK.TRANS64 P0, [R0+URZ], R3 ;  /* 0x00000003000085a7 */ /* 0x000ea400080010ff */
[----:B--2---:R-:W-:Y:S05]  /*c0b0*/  @!P0 BRA `(.L_x_154) ;  /* 0xfffffffc00f08947 */ /* 0x004fea000383ffff */
[----:B------:R-:W-:Y:S05]  /*c0c0*/  BRA `(.L_x_155) ;  /* 0xffffff6800ac7947 */ /* 0x000fea000383ffff */
.L_x_48:
[----:B------:R-:W-:-:S07]  /*c0d0*/  MOV R0, UR5 ;  /* 0x0000000500007c02 */ /* 0x000fce0008000f00 */
.L_x_156:
[----:B-1----:R1:W2:Y:S02]  /*c0e0*/  SYNCS.PHASECHK.TRANS64.TRYWAIT P0, [R0+URZ], R3 ;  /* 0x00000003000075a7 */ /* 0x0022a400080011ff */
[----:B--2---:R-:W-:Y:S05]  /*c0f0*/  @!P0 NANOSLEEP.SYNCS 0x989680 ;  /* 0x009896800000895d */ /* 0x004fea0003900000 */
[----:B------:R-:W2:Y:S02]  /*c100*/  @!P0 SYNCS.PHASECHK.TRANS64 P0, [R0+URZ], R3 ;  /* 0x00000003000085a7 */ /* 0x000ea400080010ff */
[----:B--2---:R-:W-:Y:S05]  /*c110*/  @!P0 BRA `(.L_x_156) ;  /* 0xfffffffc00f08947 */ /* 0x004fea000383ffff */
[----:B------:R-:W-:Y:S05]  /*c120*/  BRA `(.L_x_157) ;  /* 0xffffff6800b87947 */ /* 0x000fea000383ffff */
.L_x_49:
[----:B------:R-:W-:-:S07]  /*c130*/  MOV R0, UR5 ;  /* 0x0000000500007c02 */ /* 0x000fce0008000f00 */
.L_x_158:
[----:B-1----:R1:W2:Y:S02]  /*c140*/  SYNCS.PHASECHK.TRANS64.TRYWAIT P0, [R0+URZ], R3 ;  /* 0x00000003000075a7 */ /* 0x0022a400080011ff */
[----:B--2---:R-:W-:Y:S05]  /*c150*/  @!P0 NANOSLEEP.SYNCS 0x989680 ;  /* 0x009896800000895d */ /* 0x004fea0003900000 */
[----:B------:R-:W2:Y:S02]  /*c160*/  @!P0 SYNCS.PHASECHK.TRANS64 P0, [R0+URZ], R3 ;  /* 0x00000003000085a7 */ /* 0x000ea400080010ff */
[----:B--2---:R-:W-:Y:S05]  /*c170*/  @!P0 BRA `(.L_x_158) ;  /* 0xfffffffc00f08947 */ /* 0x004fea000383ffff */
[----:B------:R-:W-:Y:S05]  /*c180*/  BRA `(.L_x_159) ;  /* 0xffffff6800c47947 */ /* 0x000fea000383ffff */
.L_x_50:
[----:B------:R-:W-:-:S07]  /*c190*/  MOV R0, UR5 ;  /* 0x0000000500007c02 */ /* 0x000fce0008000f00 */
.L_x_160:
[----:B-1----:R1:W2:Y:S02]  /*c1a0*/  SYNCS.PHASECHK.TRANS64.TRYWAIT P0, [R0+URZ], R3 ;  /* 0x00000003000075a7 */ /* 0x0022a400080011ff */
[----:B--2---:R-:W-:Y:S05]  /*c1b0*/  @!P0 NANOSLEEP.SYNCS 0x989680 ;  /* 0x009896800000895d */ /* 0x004fea0003900000 */
[----:B------:R-:W2:Y:S02]  /*c1c0*/  @!P0 SYNCS.PHASECHK.TRANS64 P0, [R0+URZ], R3 ;  /* 0x00000003000085a7 */ /* 0x000ea400080010ff */
[----:B--2---:R-:W-:Y:S05]  /*c1d0*/  @!P0 BRA `(.L_x_160) ;  /* 0xfffffffc00f08947 */ /* 0x004fea000383ffff */
[----:B------:R-:W-:Y:S05]  /*c1e0*/  BRA `(.L_x_161) ;  /* 0xffffff6800d07947 */ /* 0x000fea000383ffff */
.L_x_51:
[----:B------:R-:W-:-:S07]  /*c1f0*/  MOV R0, UR5 ;  /* 0x0000000500007c02 */ /* 0x000fce0008000f00 */
.L_x_162:
[----:B-1----:R1:W2:Y:S02]  /*c200*/  SYNCS.PHASECHK.TRANS64.TRYWAIT P0, [R0+URZ], R3 ;  /* 0x00000003000075a7 */ /* 0x0022a400080011ff */
[----:B--2---:R-:W-:Y:S05]  /*c210*/  @!P0 NANOSLEEP.SYNCS 0x989680 ;  /* 0x009896800000895d */ /* 0x004fea0003900000 */
[----:B------:R-:W2:Y:S02]  /*c220*/  @!P0 SYNCS.PHASECHK.TRANS64 P0, [R0+URZ], R3 ;  /* 0x00000003000085a7 */ /* 0x000ea400080010ff */
[----:B--2---:R-:W-:Y:S05]  /*c230*/  @!P0 BRA `(.L_x_162) ;  /* 0xfffffffc00f08947 */ /* 0x004fea000383ffff */
[----:B------:R-:W-:Y:S05]  /*c240*/  BRA `(.L_x_163) ;  /* 0xffffff6800dc7947 */ /* 0x000fea000383ffff */
.L_x_52:
[----:B------:R-:W-:-:S07]  /*c250*/  MOV R0, UR5 ;  /* 0x0000000500007c02 */ /* 0x000fce0008000f00 */
.L_x_164:
[----:B-1----:R1:W2:Y:S02]  /*c260*/  SYNCS.PHASECHK.TRANS64.TRYWAIT P0, [R0+URZ], R3 ;  /* 0x00000003000075a7 */ /* 0x0022a400080011ff */
[----:B--2---:R-:W-:Y:S05]  /*c270*/  @!P0 NANOSLEEP.SYNCS 0x989680 ;  /* 0x009896800000895d */ /* 0x004fea0003900000 */
[----:B------:R-:W2:Y:S02]  /*c280*/  @!P0 SYNCS.PHASECHK.TRANS64 P0, [R0+URZ], R3 ;  /* 0x00000003000085a7 */ /* 0x000ea400080010ff */
[----:B--2---:R-:W-:Y:S05]  /*c290*/  @!P0 BRA `(.L_x_164) ;  /* 0xfffffffc00f08947 */ /* 0x004fea000383ffff */
[----:B------:R-:W-:Y:S05]  /*c2a0*/  BRA `(.L_x_165) ;  /* 0xffffff6800e87947 */ /* 0x000fea000383ffff */
.L_x_53:
[----:B------:R-:W-:-:S07]  /*c2b0*/  MOV R0, UR5 ;  /* 0x0000000500007c02 */ /* 0x000fce0008000f00 */
.L_x_166:
[----:B-1----:R1:W2:Y:S02]  /*c2c0*/  SYNCS.PHASECHK.TRANS64.TRYWAIT P0, [R0+URZ], R3 ;  /* 0x00000003000075a7 */ /* 0x0022a400080011ff */
[----:B--2---:R-:W-:Y:S05]  /*c2d0*/  @!P0 NANOSLEEP.SYNCS 0x989680 ;  /* 0x009896800000895d */ /* 0x004fea0003900000 */
[----:B------:R-:W2:Y:S02]  /*c2e0*/  @!P0 SYNCS.PHASECHK.TRANS64 P0, [R0+URZ], R3 ;  /* 0x00000003000085a7 */ /* 0x000ea400080010ff */
[----:B--2---:R-:W-:Y:S05]  /*c2f0*/  @!P0 BRA `(.L_x_166) ;  /* 0xfffffffc00f08947 */ /* 0x004fea000383ffff */
[----:B------:R-:W-:Y:S05]  /*c300*/  BRA `(.L_x_167) ;  /* 0xffffff6800f47947 */ /* 0x000fea000383ffff */
.L_x_54:
[----:B------:R-:W-:-:S07]  /*c310*/  MOV R0, UR5 ;  /* 0x0000000500007c02 */ /* 0x000fce0008000f00 */
.L_x_168:
[----:B-1----:R1:W2:Y:S02]  /*c320*/  SYNCS.PHASECHK.TRANS64.TRYWAIT P0, [R0+URZ], R3 ;  /* 0x00000003000075a7 */ /* 0x0022a400080011ff */
[----:B--2---:R-:W-:Y:S05]  /*c330*/  @!P0 NANOSLEEP.SYNCS 0x989680 ;  /* 0x009896800000895d */ /* 0x004fea0003900000 */
[----:B------:R-:W2:Y:S02]  /*c340*/  @!P0 SYNCS.PHASECHK.TRANS64 P0, [R0+URZ], R3 ;  /* 0x00000003000085a7 */ /* 0x000ea400080010ff */
[----:B--2---:R-:W-:Y:S05]  /*c350*/  @!P0 BRA `(.L_x_168) ;  /* 0xfffffffc00f08947 */ /* 0x004fea000383ffff */
[----:B------:R-:W-:Y:S05]  /*c360*/  BRA `(.L_x_169) ;  /* 0xffffff6c00007947 */ /* 0x000fea000383ffff */
.L_x_55:
[----:B------:R-:W-:-:S07]  /*c370*/  MOV R0, UR5 ;  /* 0x0000000500007c02 */ /* 0x000fce0008000f00 */
.L_x_170:
[----:B-1----:R1:W2:Y:S02]  /*c380*/  SYNCS.PHASECHK.TRANS64.TRYWAIT P0, [R0+URZ], R3 ;  /* 0x00000003000075a7 */ /* 0x0022a400080011ff */
[----:B--2---:R-:W-:Y:S05]  /*c390*/  @!P0 NANOSLEEP.SYNCS 0x989680 ;  /* 0x009896800000895d */ /* 0x004fea0003900000 */
[----:B------:R-:W2:Y:S02]  /*c3a0*/  @!P0 SYNCS.PHASECHK.TRANS64 P0, [R0+URZ], R3 ;  /* 0x00000003000085a7 */ /* 0x000ea400080010ff */
[----:B--2---:R-:W-:Y:S05]  /*c3b0*/  @!P0 BRA `(.L_x_170) ;  /* 0xfffffffc00f08947 */ /* 0x004fea000383ffff */
[----:B------:R-:W-:Y:S05]  /*c3c0*/  BRA `(.L_x_171) ;  /* 0xffffff6c000c7947 */ /* 0x000fea000383ffff */
.L_x_56:
[----:B------:R-:W-:-:S07]  /*c3d0*/  MOV R0, UR5 ;  /* 0x0000000500007c02 */ /* 0x000fce0008000f00 */
.L_x_172:
[----:B-1----:R1:W2:Y:S02]  /*c3e0*/  SYNCS.PHASECHK.TRANS64.TRYWAIT P0, [R0+URZ], R3 ;  /* 0x00000003000075a7 */ /* 0x0022a400080011ff */
[----:B--2---:R-:W-:Y:S05]  /*c3f0*/  @!P0 NANOSLEEP.SYNCS 0x989680 ;  /* 0x009896800000895d */ /* 0x004fea0003900000 */
[----:B------:R-:W2:Y:S02]  /*c400*/  @!P0 SYNCS.PHASECHK.TRANS64 P0, [R0+URZ], R3 ;  /* 0x00000003000085a7 */ /* 0x000ea400080010ff */
[----:B--2---:R-:W-:Y:S05]  /*c410*/  @!P0 BRA `(.L_x_172) ;  /* 0xfffffffc00f08947 */ /* 0x004fea000383ffff */
[----:B------:R-:W-:Y:S05]  /*c420*/  BRA `(.L_x_173) ;  /* 0xffffff6c00187947 */ /* 0x000fea000383ffff */
.L_x_59:
[----:B-1----:R1:W2:Y:S02]  /*c430*/  SYNCS.PHASECHK.TRANS64.TRYWAIT P0, [R2+URZ+0x170], R5 ;  /* 0x00017005020075a7 */ /* 0x0022a400080011ff */
[----:B--2---:R-:W-:Y:S05]  /*c440*/  @!P0 NANOSLEEP.SYNCS 0x989680 ;  /* 0x009896800000895d */ /* 0x004fea0003900000 */
[----:B------:R-:W2:Y:S02]  /*c450*/  @!P0 SYNCS.PHASECHK.TRANS64 P0, [R2+URZ+0x170], R5 ;  /* 0x00017005020085a7 */ /* 0x000ea400080010ff */
[----:B--2---:R-:W-:Y:S05]  /*c460*/  @!P0 BRA `(.L_x_59) ;  /* 0xfffffffc00f08947 */ /* 0x004fea000383ffff */
[----:B------:R-:W-:Y:S05]  /*c470*/  BRA `(.L_x_174) ;  /* 0xffffff6c007c7947 */ /* 0x000fea000383ffff */
.L_x_60:
[----:B------:R-:W-:-:S07]  /*c480*/  MOV R2, UR4 ;  /* 0x0000000400027c02 */ /* 0x000fce0008000f00 */
.L_x_175:
[----:B-1----:R1:W2:Y:S02]  /*c490*/  SYNCS.PHASECHK.TRANS64.TRYWAIT P0, [R2+URZ+0x140], R5 ;  /* 0x00014005020075a7 */ /* 0x0022a400080011ff */
[----:B--2---:R-:W-:Y:S05]  /*c4a0*/  @!P0 NANOSLEEP.SYNCS 0x989680 ;  /* 0x009896800000895d */ /* 0x004fea0003900000 */
[----:B------:R-:W2:Y:S02]  /*c4b0*/  @!P0 SYNCS.PHASECHK.TRANS64 P0, [R2+URZ+0x140], R5 ;  /* 0x00014005020085a7 */ /* 0x000ea400080010ff */
[----:B--2---:R-:W-:Y:S05]  /*c4c0*/  @!P0 BRA `(.L_x_175) ;  /* 0xfffffffc00f08947 */ /* 0x004fea000383ffff */
[----:B------:R-:W-:Y:S05]  /*c4d0*/  BRA `(.L_x_176) ;  /* 0xffffff6c008c7947 */ /* 0x000fea000383ffff */
.L_x_61:
[----:B-1----:R1:W2:Y:S02]  /*c4e0*/  SYNCS.PHASECHK.TRANS64.TRYWAIT P1, [R2+URZ+0x130], R5 ;  /* 0x00013005020075a7 */ /* 0x0022a400080211ff */
[----:B--2---:R-:W-:Y:S05]  /*c4f0*/  @!P1 NANOSLEEP.SYNCS 0x989680 ;  /* 0x009896800000995d */ /* 0x004fea0003900000 */
[----:B------:R-:W2:Y:S02]  /*c500*/  @!P1 SYNCS.PHASECHK.TRANS64 P1, [R2+URZ+0x130], R5 ;  /* 0x00013005020095a7 */ /* 0x000ea400080210ff */
[----:B--2---:R-:W-:Y:S05]  /*c510*/  @!P1 BRA `(.L_x_61) ;  /* 0xfffffffc00f09947 */ /* 0x004fea000383ffff */
[----:B------:R-:W-:Y:S05]  /*c520*/  BRA `(.L_x_177) ;  /* 0xffffff6c00bc7947 */ /* 0x000fea000383ffff */
.L_x_64:
[----:B------:R-:W-:-:S07]  /*c530*/  MOV R0, UR4 ;  /* 0x0000000400007c02 */ /* 0x000fce0008000f00 */
.L_x_178:
[----:B-1----:R1:W2:Y:S02]  /*c540*/  SYNCS.PHASECHK.TRANS64.TRYWAIT P0, [R0+URZ+0x140], R3 ;  /* 0x00014003000075a7 */ /* 0x0022a400080011ff */
[----:B--2---:R-:W-:Y:S05]  /*c550*/  @!P0 NANOSLEEP.SYNCS 0x989680 ;  /* 0x009896800000895d */ /* 0x004fea0003900000 */
[----:B------:R-:W2:Y:S02]  /*c560*/  @!P0 SYNCS.PHASECHK.TRANS64 P0, [R0+URZ+0x140], R3 ;  /* 0x00014003000085a7 */ /* 0x000ea400080010ff */
[----:B--2---:R-:W-:Y:S05]  /*c570*/  @!P0 BRA `(.L_x_178) ;  /* 0xfffffffc00f08947 */ /* 0x004fea000383ffff */
[----:B------:R-:W-:Y:S05]  /*c580*/  BRA `(.L_x_63) ;  /* 0xffffff7000107947 */ /* 0x000fea000383ffff */
.L_x_71:
[----:B-1----:R1:W2:Y:S02]  /*c590*/  SYNCS.PHASECHK.TRANS64.TRYWAIT P1, [R0+URZ+0x130], R5 ;  /* 0x00013005000075a7 */ /* 0x0022a400080211ff */
[----:B--2---:R-:W-:Y:S05]  /*c5a0*/  @!P1 NANOSLEEP.SYNCS 0x989680 ;  /* 0x009896800000995d */ /* 0x004fea0003900000 */
[----:B------:R-:W2:Y:S02]  /*c5b0*/  @!P1 SYNCS.PHASECHK.TRANS64 P1, [R0+URZ+0x130], R5 ;  /* 0x00013005000095a7 */ /* 0x000ea400080210ff */
[----:B--2---:R-:W-:Y:S05]  /*c5c0*/  @!P1 BRA `(.L_x_71) ;  /* 0xfffffffc00f09947 */ /* 0x004fea000383ffff */
[----:B------:R-:W-:Y:S05]  /*c5d0*/  BRA `(.L_x_179) ;  /* 0xffffff7400707947 */ /* 0x000fea000383ffff */
.L_x_72:
[----:B------:R-:W-:-:S07]  /*c5e0*/  MOV R3, UR18 ;  /* 0x0000001200037c02 */ /* 0x000fce0008000f00 */
.L_x_180:
[----:B-1----:R1:W2:Y:S02]  /*c5f0*/  SYNCS.PHASECHK.TRANS64.TRYWAIT P0, [R3+URZ+0x160], R0 ;  /* 0x00016000030075a7 */ /* 0x0022a400080011ff */
[----:B--2---:R-:W-:Y:S05]  /*c600*/  @!P0 NANOSLEEP.SYNCS 0x989680 ;  /* 0x009896800000895d */ /* 0x004fea0003900000 */
[----:B------:R-:W2:Y:S02]  /*c610*/  @!P0 SYNCS.PHASECHK.TRANS64 P0, [R3+URZ+0x160], R0 ;  /* 0x00016000030085a7 */ /* 0x000ea400080010ff */
[----:B--2---:R-:W-:Y:S05]  /*c620*/  @!P0 BRA `(.L_x_180) ;  /* 0xfffffffc00f08947 */ /* 0x004fea000383ffff */
[----:B------:R-:W-:Y:S05]  /*c630*/  BRA `(.L_x_181) ;  /* 0xffffff7400a47947 */ /* 0x000fea000383ffff */
.L_x_75:
[----:B------:R-:W-:Y:S07]  /*c640*/  MOV R0, UR6 ;  /* 0x0000000600007c02 */ /* 0x000fee0008000f00 */
.L_x_182:
[----:B-1----:R1:W2:Y:S02]  /*c650*/  SYNCS.PHASECHK.TRANS64.TRYWAIT P0, [R0+URZ], R3 ;  /* 0x00000003000075a7 */ /* 0x0022a400080011ff */
[----:B--2---:R-:W-:Y:S05]  /*c660*/  @!P0 NANOSLEEP.SYNCS 0x989680 ;  /* 0x009896800000895d */ /* 0x004fea0003900000 */
[----:B------:R-:W2:Y:S02]  /*c670*/  @!P0 SYNCS.PHASECHK.TRANS64 P0, [R0+URZ], R3 ;  /* 0x00000003000085a7 */ /* 0x000ea400080010ff */
[----:B--2---:R-:W-:Y:S05]  /*c680*/  @!P0 BRA `(.L_x_182) ;  /* 0xfffffffc00f08947 */ /* 0x004fea000383ffff */
[----:B------:R-:W-:Y:S05]  /*c690*/  BRA `(.L_x_74) ;  /* 0xffffff7400c47947 */ /* 0x000fea000383ffff */
.L_x_78:
[----:B------:R-:W-:-:S07]  /*c6a0*/  MOV R0, UR4 ;  /* 0x0000000400007c02 */ /* 0x000fce0008000f00 */
.L_x_183:
[----:B--2---:R2:W4:Y:S02]  /*c6b0*/  SYNCS.PHASECHK.TRANS64.TRYWAIT P0, [R0+URZ], R3 ;  /* 0x00000003000075a7 */ /* 0x00452400080011ff */
[----:B----4-:R-:W-:Y:S05]  /*c6c0*/  @!P0 NANOSLEEP.SYNCS 0x989680 ;  /* 0x009896800000895d */ /* 0x010fea0003900000 */
[----:B------:R-:W4:Y:S02]  /*c6d0*/  @!P0 SYNCS.PHASECHK.TRANS64 P0, [R0+URZ], R3 ;  /* 0x00000003000085a7 */ /* 0x000f2400080010ff */
[----:B----4-:R-:W-:Y:S05]  /*c6e0*/  @!P0 BRA `(.L_x_183) ;  /* 0xfffffffc00f08947 */ /* 0x010fea000383ffff */
[----:B------:R-:W-:Y:S05]  /*c6f0*/  BRA `(.L_x_184) ;  /* 0xffffff7800647947 */ /* 0x000fea000383ffff */
.L_x_79:
[----:B------:R-:W-:-:S07]  /*c700*/  MOV R0, UR4 ;  /* 0x0000000400007c02 */ /* 0x000fce0008000f00 */
.L_x_185:
[----:B-1----:R1:W2:Y:S02]  /*c710*/  SYNCS.PHASECHK.TRANS64.TRYWAIT P0, [R0+URZ], R3 ;  /* 0x00000003000075a7 */ /* 0x0022a400080011ff */
[----:B--2---:R-:W-:Y:S05]  /*c720*/  @!P0 NANOSLEEP.SYNCS 0x989680 ;  /* 0x009896800000895d */ /* 0x004fea0003900000 */
[----:B------:R-:W2:Y:S02]  /*c730*/  @!P0 SYNCS.PHASECHK.TRANS64 P0, [R0+URZ], R3 ;  /* 0x00000003000085a7 */ /* 0x000ea400080010ff */
[----:B--2---:R-:W-:Y:S05]  /*c740*/  @!P0 BRA `(.L_x_185) ;  /* 0xfffffffc00f08947 */ /* 0x004fea000383ffff */
[----:B------:R-:W-:Y:S05]  /*c750*/  BRA `(.L_x_186) ;  /* 0xffffff7800707947 */ /* 0x000fea000383ffff */
.L_x_84:
[----:B--2---:R2:W3:Y:S02]  /*c760*/  SYNCS.PHASECHK.TRANS64.TRYWAIT P0, [R12+URZ+0x130], R9 ;  /* 0x000130090c0075a7 */ /* 0x0044e400080011ff */
[----:B---3--:R-:W-:Y:S05]  /*c770*/  @!P0 NANOSLEEP.SYNCS 0x989680 ;  /* 0x009896800000895d */ /* 0x008fea0003900000 */
[----:B------:R-:W3:Y:S02]  /*c780*/  @!P0 SYNCS.PHASECHK.TRANS64 P0, [R12+URZ+0x130], R9 ;  /* 0x000130090c0085a7 */ /* 0x000ee400080010ff */
[----:B---3--:R-:W-:Y:S05]  /*c790*/  @!P0 BRA `(.L_x_84) ;  /* 0xfffffffc00f08947 */ /* 0x008fea000383ffff */
[----:B------:R-:W-:Y:S05]  /*c7a0*/  BRA `(.L_x_187) ;  /* 0xffffff7c00a07947 */ /* 0x000fea000383ffff */
.L_x_87:
[----:B------:R-:W-:Y:S07]  /*c7b0*/  MOV R0, UR21 ;  /* 0x0000001500007c02 */ /* 0x000fee0008000f00 */
.L_x_188:
[----:B--2---:R2:W3:Y:S02]  /*c7c0*/  SYNCS.PHASECHK.TRANS64.TRYWAIT P2, [R0+URZ+0x128], R11 ;  /* 0x0001280b000075a7 */ /* 0x0044e400080411ff */
[----:B---3--:R-:W-:Y:S05]  /*c7d0*/  @!P2 NANOSLEEP.SYNCS 0x989680 ;  /* 0x009896800000a95d */ /* 0x008fea0003900000 */
[----:B------:R-:W3:Y:S02]  /*c7e0*/  @!P2 SYNCS.PHASECHK.TRANS64 P2, [R0+URZ+0x128], R11 ;  /* 0x0001280b0000a5a7 */ /* 0x000ee400080410ff */
[----:B---3--:R-:W-:Y:S05]  /*c7f0*/  @!P2 BRA `(.L_x_188) ;  /* 0xfffffffc00f0a947 */ /* 0x008fea000383ffff */
[----:B------:R-:W-:Y:S05]  /*c800*/  BRA `(.L_x_86) ;  /* 0xffffff8400087947 */ /* 0x000fea000383ffff */
.L_x_90:
[----:B--2---:R-:W-:Y:S07]  /*c810*/  MOV R0, UR21 ;  /* 0x0000001500007c02 */ /* 0x004fee0008000f00 */
.L_x_189:
[----:B--2---:R2:W3:Y:S02]  /*c820*/  SYNCS.PHASECHK.TRANS64.TRYWAIT P0, [R0+URZ+0x100], R9 ;  /* 0x00010009000075a7 */ /* 0x0044e400080011ff */
[----:B---3--:R-:W-:Y:S05]  /*c830*/  @!P0 NANOSLEEP.SYNCS 0x989680 ;  /* 0x009896800000895d */ /* 0x008fea0003900000 */
[----:B------:R-:W3:Y:S02]  /*c840*/  @!P0 SYNCS.PHASECHK.TRANS64 P0, [R0+URZ+0x100], R9 ;  /* 0x00010009000085a7 */ /* 0x000ee400080010ff */
[----:B---3--:R-:W-:Y:S05]  /*c850*/  @!P0 BRA `(.L_x_189) ;  /* 0xfffffffc00f08947 */ /* 0x008fea000383ffff */
[----:B------:R-:W-:Y:S05]  /*c860*/  BRA `(.L_x_190) ;  /* 0xffffff8400647947 */ /* 0x000fea000383ffff */
.L_x_91:
[----:B------:R-:W-:Y:S07]  /*c870*/  MOV R0, UR21 ;  /* 0x0000001500007c02 */ /* 0x000fee0008000f00 */
.L_x_191:
[----:B--2---:R2:W3:Y:S02]  /*c880*/  SYNCS.PHASECHK.TRANS64.TRYWAIT P0, [R0+URZ+0x108], R9 ;  /* 0x00010809000075a7 */ /* 0x0044e400080011ff */
[----:B---3--:R-:W-:Y:S05]  /*c890*/  @!P0 NANOSLEEP.SYNCS 0x989680 ;  /* 0x009896800000895d */ /* 0x008fea0003900000 */
[----:B------:R-:W3:Y:S02]  /*c8a0*/  @!P0 SYNCS.PHASECHK.TRANS64 P0, [R0+URZ+0x108], R9 ;  /* 0x00010809000085a7 */ /* 0x000ee400080010ff */
[----:B---3--:R-:W-:Y:S05]  /*c8b0*/  @!P0 BRA `(.L_x_191) ;  /* 0xfffffffc00f08947 */ /* 0x008fea000383ffff */
[----:B------:R-:W-:Y:S05]  /*c8c0*/  BRA `(.L_x_192) ;  /* 0xffffff84009c7947 */ /* 0x000fea000383ffff */
.L_x_92:
[----:B------:R-:W-:Y:S07]  /*c8d0*/  MOV R0, UR21 ;  /* 0x0000001500007c02 */ /* 0x000fee0008000f00 */
.L_x_193:
[----:B--2---:R2:W3:Y:S02]  /*c8e0*/  SYNCS.PHASECHK.TRANS64.TRYWAIT P0, [R0+URZ+0x110], R9 ;  /* 0x00011009000075a7 */ /* 0x0044e400080011ff */
[----:B---3--:R-:W-:Y:S05]  /*c8f0*/  @!P0 NANOSLEEP.SYNCS 0x989680 ;  /* 0x009896800000895d */ /* 0x008fea0003900000 */
[----:B------:R-:W3:Y:S02]  /*c900*/  @!P0 SYNCS.PHASECHK.TRANS64 P0, [R0+URZ+0x110], R9 ;  /* 0x00011009000085a7 */ /* 0x000ee400080010ff */
[----:B---3--:R-:W-:Y:S05]  /*c910*/  @!P0 BRA `(.L_x_193) ;  /* 0xfffffffc00f08947 */ /* 0x008fea000383ffff */
[----:B------:R-:W-:Y:S05]  /*c920*/  BRA `(.L_x_194) ;  /* 0xffffff8400e07947 */ /* 0x000fea000383ffff */
.L_x_93:
[----:B------:R-:W-:Y:S07]  /*c930*/  MOV R0, UR21 ;  /* 0x0000001500007c02 */ /* 0x000fee0008000f00 */
.L_x_195:
[----:B--2---:R2:W3:Y:S02]  /*c940*/  SYNCS.PHASECHK.TRANS64.TRYWAIT P0, [R0+URZ+0x118], R9 ;  /* 0x00011809000075a7 */ /* 0x0044e400080011ff */
[----:B---3--:R-:W-:Y:S05]  /*c950*/  @!P0 NANOSLEEP.SYNCS 0x989680 ;  /* 0x009896800000895d */ /* 0x008fea0003900000 */
[----:B------:R-:W3:Y:S02]  /*c960*/  @!P0 SYNCS.PHASECHK.TRANS64 P0, [R0+URZ+0x118], R9 ;  /* 0x00011809000085a7 */ /* 0x000ee400080010ff */
[----:B---3--:R-:W-:Y:S05]  /*c970*/  @!P0 BRA `(.L_x_195) ;  /* 0xfffffffc00f08947 */ /* 0x008fea000383ffff */
[----:B------:R-:W-:Y:S05]  /*c980*/  BRA `(.L_x_196) ;  /* 0xffffff8800207947 */ /* 0x000fea000383ffff */
.L_x_95:
[----:B------:R-:W-:-:S07]  /*c990*/  MOV R0, UR21 ;  /* 0x0000001500007c02 */ /* 0x000fce0008000f00 */
.L_x_197:
[----:B---3--:R3:W4:Y:S02]  /*c9a0*/  SYNCS.PHASECHK.TRANS64.TRYWAIT P0, [R0+URZ+0x100], R3 ;  /* 0x00010003000075a7 */ /* 0x00872400080011ff */
[----:B----4-:R-:W-:Y:S05]  /*c9b0*/  @!P0 NANOSLEEP.SYNCS 0x989680 ;  /* 0x009896800000895d */ /* 0x010fea0003900000 */
[----:B------:R-:W4:Y:S02]  /*c9c0*/  @!P0 SYNCS.PHASECHK.TRANS64 P0, [R0+URZ+0x100], R3 ;  /* 0x00010003000085a7 */ /* 0x000f2400080010ff */
[----:B----4-:R-:W-:Y:S05]  /*c9d0*/  @!P0 BRA `(.L_x_197) ;  /* 0xfffffffc00f08947 */ /* 0x010fea000383ffff */
[----:B------:R-:W-:Y:S05]  /*c9e0*/  BRA `(.L_x_198) ;  /* 0xffffff8800947947 */ /* 0x000fea000383ffff */
.L_x_96:
[----:B---3--:R-:W-:-:S07]  /*c9f0*/  MOV R0, UR21 ;  /* 0x0000001500007c02 */ /* 0x008fce0008000f00 */
.L_x_199:
[----:B---3--:R3:W4:Y:S02]  /*ca00*/  SYNCS.PHASECHK.TRANS64.TRYWAIT P0, [R0+URZ+0x108], R3 ;  /* 0x00010803000075a7 */ /* 0x00872400080011ff */
[----:B----4-:R-:W-:Y:S05]  /*ca10*/  @!P0 NANOSLEEP.SYNCS 0x989680 ;  /* 0x009896800000895d */ /* 0x010fea0003900000 */
[----:B------:R-:W4:Y:S02]  /*ca20*/  @!P0 SYNCS.PHASECHK.TRANS64 P0, [R0+URZ+0x108], R3 ;  /* 0x00010803000085a7 */ /* 0x000f2400080010ff */
[----:B----4-:R-:W-:Y:S05]  /*ca30*/  @!P0 BRA `(.L_x_199) ;  /* 0xfffffffc00f08947 */ /* 0x010fea000383ffff */
[----:B------:R-:W-:Y:S05]  /*ca40*/  BRA `(.L_x_200) ;  /* 0xffffff8800847947 */ /* 0x000fea000383ffff */
.L_x_97:
[----:B---3--:R-:W-:-:S07]  /*ca50*/  MOV R0, UR21 ;  /* 0x0000001500007c02 */ /* 0x008fce0008000f00 */
.L_x_201:
[----:B---3--:R3:W4:Y:S02]  /*ca60*/  SYNCS.PHASECHK.TRANS64.TRYWAIT P0, [R0+URZ+0x110], R3 ;  /* 0x00011003000075a7 */ /* 0x00872400080011ff */
[----:B----4-:R-:W-:Y:S05]  /*ca70*/  @!P0 NANOSLEEP.SYNCS 0x989680 ;  /* 0x009896800000895d */ /* 0x010fea0003900000 */
[----:B------:R-:W4:Y:S02]  /*ca80*/  @!P0 SYNCS.PHASECHK.TRANS64 P0, [R0+URZ+0x110], R3 ;  /* 0x00011003000085a7 */ /* 0x000f2400080010ff */
[----:B----4-:R-:W-:Y:S05]  /*ca90*/  @!P0 BRA `(.L_x_201) ;  /* 0xfffffffc00f08947 */ /* 0x010fea000383ffff */
[----:B------:R-:W-:Y:S05]  /*caa0*/  BRA `(.L_x_202) ;  /* 0xffffff8800747947 */ /* 0x000fea000383ffff */
.L_x_99:
[----:B-1----:R1:W2:Y:S02]  /*cab0*/  SYNCS.PHASECHK.TRANS64.TRYWAIT P0, [R3+URZ+0x130], R0 ;  /* 0x00013000030075a7 */ /* 0x0022a400080011ff */
[----:B--2---:R-:W-:Y:S05]  /*cac0*/  @!P0 NANOSLEEP.SYNCS 0x989680 ;  /* 0x009896800000895d */ /* 0x004fea0003900000 */
[----:B------:R-:W2:Y:S02]  /*cad0*/  @!P0 SYNCS.PHASECHK.TRANS64 P0, [R3+URZ+0x130], R0 ;  /* 0x00013000030085a7 */ /* 0x000ea400080010ff */
[----:B--2---:R-:W-:Y:S05]  /*cae0*/  @!P0 BRA `(.L_x_99) ;  /* 0xfffffffc00f08947 */ /* 0x004fea000383ffff */
[----:B------:R-:W-:Y:S05]  /*caf0*/  BRA `(.L_x_203) ;  /* 0xffffff8c00407947 */ /* 0x000fea000383ffff */
.L_x_110:
[----:B--2---:R2:W1:Y:S02]  /*cb00*/  SYNCS.PHASECHK.TRANS64.TRYWAIT P1, [R3+URZ+0xe0], R2 ;  /* 0x0000e002030075a7 */ /* 0x00446400080211ff */
[----:B-1----:R-:W-:Y:S05]  /*cb10*/  @!P1 NANOSLEEP.SYNCS 0x989680 ;  /* 0x009896800000995d */ /* 0x002fea0003900000 */
[----:B------:R-:W1:Y:S02]  /*cb20*/  @!P1 SYNCS.PHASECHK.TRANS64 P1, [R3+URZ+0xe0], R2 ;  /* 0x0000e002030095a7 */ /* 0x000e6400080210ff */
[----:B-1----:R-:W-:Y:S05]  /*cb30*/  @!P1 BRA `(.L_x_110) ;  /* 0xfffffffc00f09947 */ /* 0x002fea000383ffff */
[----:B------:R-:W-:Y:S05]  /*cb40*/  BRA `(.L_x_109) ;  /* 0xffffff9800c47947 */ /* 0x000fea000383ffff */
.L_x_112:
[----:B--2---:R2:W4:Y:S02]  /*cb50*/  SYNCS.PHASECHK.TRANS64.TRYWAIT P0, [R177+URZ+0x150], R4 ;  /* 0x00015004b10075a7 */ /* 0x00452400080011ff */
[----:B----4-:R-:W-:Y:S05]  /*cb60*/  @!P0 NANOSLEEP.SYNCS 0x989680 ;  /* 0x009896800000895d */ /* 0x010fea0003900000 */
[----:B------:R-:W4:Y:S02]  /*cb70*/  @!P0 SYNCS.PHASECHK.TRANS64 P0, [R177+URZ+0x150], R4 ;  /* 0x00015004b10085a7 */ /* 0x000f2400080010ff */
[----:B----4-:R-:W-:Y:S05]  /*cb80*/  @!P0 BRA `(.L_x_112) ;  /* 0xfffffffc00f08947 */ /* 0x010fea000383ffff */
[----:B------:R-:W-:Y:S05]  /*cb90*/  BRA `(.L_x_111) ;  /* 0xffffff9c001c7947 */ /* 0x000fea000383ffff */
.L_x_121:
[----:B---3--:R3:W4:Y:S02]  /*cba0*/  SYNCS.PHASECHK.TRANS64.TRYWAIT P0, [R190+URZ+0xe0], R5 ;  /* 0x0000e005be0075a7 */ /* 0x00872400080011ff */
[----:B----4-:R-:W-:Y:S05]  /*cbb0*/  @!P0 NANOSLEEP.SYNCS 0x989680 ;  /* 0x009896800000895d */ /* 0x010fea0003900000 */
[----:B------:R-:W4:Y:S02]  /*cbc0*/  @!P0 SYNCS.PHASECHK.TRANS64 P0, [R190+URZ+0xe0], R5 ;  /* 0x0000e005be0085a7 */ /* 0x000f2400080010ff */
[----:B----4-:R-:W-:Y:S05]  /*cbd0*/  @!P0 BRA `(.L_x_121) ;  /* 0xfffffffc00f08947 */ /* 0x010fea000383ffff */
[----:B------:R-:W-:Y:S05]  /*cbe0*/  BRA `(.L_x_120) ;  /* 0xffffffb0002c7947 */ /* 0x000fea000383ffff */
.L_x_130:
[----:B---3--:R3:W4:Y:S02]  /*cbf0*/  SYNCS.PHASECHK.TRANS64.TRYWAIT P0, [R0+URZ+0xe0], R7 ;  /* 0x0000e007000075a7 */ /* 0x00872400080011ff */
[----:B----4-:R-:W-:Y:S05]  /*cc00*/  @!P0 NANOSLEEP.SYNCS 0x989680 ;  /* 0x009896800000895d */ /* 0x010fea0003900000 */
[----:B------:R-:W4:Y:S02]  /*cc10*/  @!P0 SYNCS.PHASECHK.TRANS64 P0, [R0+URZ+0xe0], R7 ;  /* 0x0000e007000085a7 */ /* 0x000f2400080010ff */
[----:B----4-:R-:W-:Y:S05]  /*cc20*/  @!P0 BRA `(.L_x_130) ;  /* 0xfffffffc00f08947 */ /* 0x010fea000383ffff */
[----:B------:R-:W-:Y:S05]  /*cc30*/  BRA `(.L_x_129) ;  /* 0xffffffc400847947 */ /* 0x000fea000383ffff */
.L_x_139:
[----:B---3--:R3:W4:Y:S02]  /*cc40*/  SYNCS.PHASECHK.TRANS64.TRYWAIT P0, [R0+URZ+0xe0], R5 ;  /* 0x0000e005000075a7 */ /* 0x00872400080011ff */
[----:B----4-:R-:W-:Y:S05]  /*cc50*/  @!P0 NANOSLEEP.SYNCS 0x989680 ;  /* 0x009896800000895d */ /* 0x010fea0003900000 */
[----:B------:R-:W4:Y:S02]  /*cc60*/  @!P0 SYNCS.PHASECHK.TRANS64 P0, [R0+URZ+0xe0], R5 ;  /* 0x0000e005000085a7 */ /* 0x000f2400080010ff */
[----:B----4-:R-:W-:Y:S05]  /*cc70*/  @!P0 BRA `(.L_x_139) ;  /* 0xfffffffc00f08947 */ /* 0x010fea000383ffff */
[----:B------:R-:W-:Y:S05]  /*cc80*/  BRA `(.L_x_138) ;  /* 0xffffffd800e87947 */ /* 0x000fea000383ffff */
        .weak           $__internal_0_$__cuda_sm10x_tcgen05_guardrail_trap_col_being_dealloced_not_returned_by_alloc
        .type           $__internal_0_$__cuda_sm10x_tcgen05_guardrail_trap_col_being_dealloced_not_returned_by_alloc,@function
        .size           $__internal_0_$__cuda_sm10x_tcgen05_guardrail_trap_col_being_dealloced_not_returned_by_alloc,($__internal_1_$__cuda_sm10x_tcgen05_guardrail_trap_phase_invalid_during_alloc - $__internal_0_$__cuda_sm10x_tcgen05_guardrail_trap_col_being_dealloced_not_returned_by_alloc)
$__internal_0_$__cuda_sm10x_tcgen05_guardrail_trap_col_being_dealloced_not_returned_by_alloc:
[----:B------:R-:W-:Y:S05]  /*cc90*/  BPT.TRAP 0x1 ;  /* 0x000000040000795c */ /* 0x000fea0000300000 */
[----:B------:R-:W-:-:S04]  /*cca0*/  HFMA2 R3, -RZ, RZ, 0, 0 ;  /* 0x00000000ff037431 */ /* 0x000fc800000001ff */
[----:B------:R-:W-:Y:S05]  /*ccb0*/  RET.REL.NODEC R2 `(_ZN7cutlass13device_kernelINS_4gemm6kernel13GemmUniversalIN4cute5tupleIJiiiiEEENS1_10collective13CollectiveMmaINS1_35MainloopSm100TmaUmmaWarpSpecializedILi14ELi2ELi2ENS5_IJNS4_1CILi1EEENSA_ILi8EEESB_EEEEENS5_IJNSA_ILi128EEENSA_ILi256EEENSA_ILi32EEEEEENS_12float_e5m2_tENS5_IJlSB_lEEESJ_SK_NS4_8TiledMMAINS4_8MMA_AtomIJNS4_10MMA_TraitsINS4_19SM100_MMA_F8F6F4_SSEJSJ_SJ_fSF_SG_NS4_17integral_constantINS4_4UMMA5MajorELSR_0EEESS_NSP_INSQ_7ScaleInELST_0EEESU_EEEEEENS4_6LayoutINS5_IJSB_SB_SB_EEENS5_IJNSA_ILi0EEESZ_SZ_EEEEENS5_IJNS4_10UnderscoreES12_S12_EEEEENS4_23SM90_TMA_LOAD_MULTICASTENS4_14ComposedLayoutINS4_7SwizzleILi1ELi4ELi3EEENS4_18smem_ptr_flag_bitsILi8EEENSX_INS5_IJSC_SH_EEENS5_IJSH_SB_EEEEEEEvNS4_8identityENS4_13SM90_TMA_LOADES1E_vS1F_EENS_8epilogue10collective18CollectiveEpilogueINS1I_23Sm100TmaWarpSpecializedILi4ELi2ELi64ELb0ELb0EEEJSI_NS5_IJNSX_ISF_SB_EENSX_INSA_ILi64EEESB_EEEEESJ_SK_SJ_SK_NS1I_6fusion15FusionCallbacksIS1M_NS1R_17LinearCombinationISJ_fSJ_fLNS_15FloatRoundStyleE2EEESI_S1Q_JEEENS4_5SM1004TMEM4LOAD26SM100_TMEM_LOAD_32dp32b64xES1G_NS16_INS17_ILi2ELi4ELi3EEES1A_NSX_INS5_IJSC_S1O_EEENS5_IJS1O_SB_EEEEEEENS4_39AutoVectorizingCopyWithAssumedAlignmentILi128EEENS4_14SM90_TMA_STOREES25_S27_S27_EEEvvEEEEvNT_6ParamsE) ;  /* 0xffffff3002d07950 */ /* 0x000fea0003c3ffff */
        .weak           $__internal_1_$__cuda_sm10x_tcgen05_guardrail_trap_phase_invalid_during_alloc
        .type           $__internal_1_$__cuda_sm10x_tcgen05_guardrail_trap_phase_invalid_during_alloc,@function
        .size           $__internal_1_$__cuda_sm10x_tcgen05_guardrail_trap_phase_invalid_during_alloc,($__internal_2_$__cuda_sm10x_tcgen05_guardrail_trap_unallocated_columns_being_dealloced - $__internal_1_$__cuda_sm10x_tcgen05_guardrail_trap_phase_invalid_during_alloc)
$__internal_1_$__cuda_sm10x_tcgen05_guardrail_trap_phase_invalid_during_alloc:
[----:B------:R-:W-:Y:S05]  /*ccc0*/  BPT.TRAP 0x1 ;  /* 0x000000040000795c */ /* 0x000fea0000300000 */
[----:B------:R-:W-:-:S04]  /*ccd0*/  MOV R5, 0x0 ;  /* 0x0000000000057802 */ /* 0x000fc80000000f00 */
[----:B------:R-:W-:Y:S05]  /*cce0*/  RET.REL.NODEC R4 `(_ZN7cutlass13device_kernelINS_4gemm6kernel13GemmUniversalIN4cute5tupleIJiiiiEEENS1_10collective13CollectiveMmaINS1_35MainloopSm100TmaUmmaWarpSpecializedILi14ELi2ELi2ENS5_IJNS4_1CILi1EEENSA_ILi8EEESB_EEEEENS5_IJNSA_ILi128EEENSA_ILi256EEENSA_ILi32EEEEEENS_12float_e5m2_tENS5_IJlSB_lEEESJ_SK_NS4_8TiledMMAINS4_8MMA_AtomIJNS4_10MMA_TraitsINS4_19SM100_MMA_F8F6F4_SSEJSJ_SJ_fSF_SG_NS4_17integral_constantINS4_4UMMA5MajorELSR_0EEESS_NSP_INSQ_7ScaleInELST_0EEESU_EEEEEENS4_6LayoutINS5_IJSB_SB_SB_EEENS5_IJNSA_ILi0EEESZ_SZ_EEEEENS5_IJNS4_10UnderscoreES12_S12_EEEEENS4_23SM90_TMA_LOAD_MULTICASTENS4_14ComposedLayoutINS4_7SwizzleILi1ELi4ELi3EEENS4_18smem_ptr_flag_bitsILi8EEENSX_INS5_IJSC_SH_EEENS5_IJSH_SB_EEEEEEEvNS4_8identityENS4_13SM90_TMA_LOADES1E_vS1F_EENS_8epilogue10collective18CollectiveEpilogueINS1I_23Sm100TmaWarpSpecializedILi4ELi2ELi64ELb0ELb0EEEJSI_NS5_IJNSX_ISF_SB_EENSX_INSA_ILi64EEESB_EEEEESJ_SK_SJ_SK_NS1I_6fusion15FusionCallbacksIS1M_NS1R_17LinearCombinationISJ_fSJ_fLNS_15FloatRoundStyleE2EEESI_S1Q_JEEENS4_5SM1004TMEM4LOAD26SM100_TMEM_LOAD_32dp32b64xES1G_NS16_INS17_ILi2ELi4ELi3EEES1A_NSX_INS5_IJSC_S1O_EEENS5_IJS1O_SB_EEEEEEENS4_39AutoVectorizingCopyWithAssumedAlignmentILi128EEENS4_14SM90_TMA_STOREES25_S27_S27_EEEvvEEEEvNT_6ParamsE) ;  /* 0xffffff3004c47950 */ /* 0x000fea0003c3ffff */
        .weak           $__internal_2_$__cuda_sm10x_tcgen05_guardrail_trap_unallocated_columns_being_dealloced
        .type           $__internal_2_$__cuda_sm10x_tcgen05_guardrail_trap_unallocated_columns_being_dealloced,@function
        .size           $__internal_2_$__cuda_sm10x_tcgen05_guardrail_trap_unallocated_columns_being_dealloced,(.L_x_205 - $__internal_2_$__cuda_sm10x_tcgen05_guardrail_trap_unallocated_columns_being_dealloced)
$__internal_2_$__cuda_sm10x_tcgen05_guardrail_trap_unallocated_columns_being_dealloced:
[----:B------:R-:W-:Y:S05]  /*ccf0*/  BPT.TRAP 0x1 ;  /* 0x000000040000795c */ /* 0x000fea0000300000 */
[----:B------:R-:W-:-:S04]  /*cd00*/  HFMA2 R3, -RZ, RZ, 0, 0 ;  /* 0x00000000ff037431 */ /* 0x000fc800000001ff */
[----:B------:R-:W-:Y:S05]  /*cd10*/  RET.REL.NODEC R2 `(_ZN7cutlass13device_kernelINS_4gemm6kernel13GemmUniversalIN4cute5tupleIJiiiiEEENS1_10collective13CollectiveMmaINS1_35MainloopSm100TmaUmmaWarpSpecializedILi14ELi2ELi2ENS5_IJNS4_1CILi1EEENSA_ILi8EEESB_EEEEENS5_IJNSA_ILi128EEENSA_ILi256EEENSA_ILi32EEEEEENS_12float_e5m2_tENS5_IJlSB_lEEESJ_SK_NS4_8TiledMMAINS4_8MMA_AtomIJNS4_10MMA_TraitsINS4_19SM100_MMA_F8F6F4_SSEJSJ_SJ_fSF_SG_NS4_17integral_constantINS4_4UMMA5MajorELSR_0EEESS_NSP_INSQ_7ScaleInELST_0EEESU_EEEEEENS4_6LayoutINS5_IJSB_SB_SB_EEENS5_IJNSA_ILi0EEESZ_SZ_EEEEENS5_IJNS4_10UnderscoreES12_S12_EEEEENS4_23SM90_TMA_LOAD_MULTICASTENS4_14ComposedLayoutINS4_7SwizzleILi1ELi4ELi3EEENS4_18smem_ptr_flag_bitsILi8EEENSX_INS5_IJSC_SH_EEENS5_IJSH_SB_EEEEEEEvNS4_8identityENS4_13SM90_TMA_LOADES1E_vS1F_EENS_8epilogue10collective18CollectiveEpilogueINS1I_23Sm100TmaWarpSpecializedILi4ELi2ELi64ELb0ELb0EEEJSI_NS5_IJNSX_ISF_SB_EENSX_INSA_ILi64EEESB_EEEEESJ_SK_SJ_SK_NS1I_6fusion15FusionCallbacksIS1M_NS1R_17LinearCombinationISJ_fSJ_fLNS_15FloatRoundStyleE2EEESI_S1Q_JEEENS4_5SM1004TMEM4LOAD26SM100_TMEM_LOAD_32dp32b64xES1G_NS16_INS17_ILi2ELi4ELi3EEES1A_NSX_INS5_IJSC_S1O_EEENS5_IJS1O_SB_EEEEEEENS4_39AutoVectorizingCopyWithAssumedAlignmentILi128EEENS4_14SM90_TMA_STOREES25_S27_S27_EEEvvEEEEvNT_6ParamsE) ;  /* 0xffffff3002b87950 */ /* 0x000fea0003c3ffff */
.L_x_204:
[----:B------:R-:W-:-:S00]  /*cd20*/  BRA `(.L_x_204) ;  /* 0xfffffffc00fc7947 */ /* 0x000fc0000383ffff */
[----:B------:R-:W-:-:S00]  /*cd30*/  NOP ;  /* 0x0000000000007918 */ /* 0x000fc00000000000 */
        /* <DEDUP_REMOVED lines=12> */
.L_x_205:


//--------------------- .nv.global.init           --------------------------
	.section	.nv.global.init,"aw",@progbits
.nv.global.init:
	.type		$str$27,@object
	.size		$str$27,($str$28 - $str$27)
$str$27:
        /*0000*/ 	.byte	0x28, 0x61, 0x64, 0x64, 0x72, 0x65, 0x73, 0x73, 0x20, 0x26, 0x20, 0x6d, 0x61, 0x73, 0x6b, 0x29
        /*0010*/ 	.byte	0x20, 0x3d, 0x3d, 0x20, 0x30, 0x00
	.type		$str$28,@object
	.size		$str$28,($str$26 - $str$28)
$str$28:
        /*0016*/ 	.byte	0x2f, 0x74, 0x6d, 0x70, 0x2f, 0x63, 0x75, 0x74, 0x6c, 0x61, 0x73, 0x73, 0x5f, 0x73, 0x77, 0x65
        /*0026*/ 	.byte	0x65, 0x70, 0x5f, 0x73, 0x72, 0x63, 0x2f, 0x69, 0x6e, 0x63, 0x6c, 0x75, 0x64, 0x65, 0x2f, 0x63
        /*0036*/ 	.byte	0x75, 0x74, 0x65, 0x2f, 0x70, 0x6f, 0x69, 0x6e, 0x74, 0x65, 0x72, 0x5f, 0x66, 0x6c, 0x61, 0x67
        /*0046*/ 	.byte	0x67, 0x65, 0x64, 0x2e, 0x68, 0x70, 0x70, 0x00
	.type		$str$26,@object
	.size		$str$26,($str$25 - $str$26)
$str$26:
        /*004e*/ 	.byte	0x2f, 0x74, 0x6d, 0x70, 0x2f, 0x63, 0x75, 0x74, 0x6c, 0x61, 0x73, 0x73, 0x5f, 0x73, 0x77, 0x65
        /*005e*/ 	.byte	0x65, 0x70, 0x5f, 0x73, 0x72, 0x63, 0x2f, 0x69, 0x6e, 0x63, 0x6c, 0x75, 0x64, 0x65, 0x2f, 0x63
        /*006e*/ 	.byte	0x75, 0x74, 0x65, 0x2f, 0x61, 0x74, 0x6f, 0x6d, 0x2f, 0x63, 0x6f, 0x70, 0x79, 0x5f, 0x74, 0x72
        /*007e*/ 	.byte	0x61, 0x69, 0x74, 0x73, 0x5f, 0x73, 0x6d, 0x31, 0x30, 0x30, 0x2e, 0x68, 0x70, 0x70, 0x00
	.type		$str$25,@object
	.size		$str$25,(__unnamed_1 - $str$25)
$str$25:
        /*008d*/ 	.byte	0x28, 0x28, 0x75, 0x69, 0x6e, 0x74, 0x33, 0x32, 0x5f, 0x74, 0x28, 0x74, 0x68, 0x72, 0x65, 0x61
        /*009d*/ 	.byte	0x64, 0x49, 0x64, 0x78, 0x2e, 0x78, 0x29, 0x20, 0x2f, 0x20, 0x33, 0x32, 0x29, 0x20, 0x25, 0x20
        /*00ad*/ 	.byte	0x34, 0x29, 0x20, 0x3d, 0x3d, 0x20, 0x28, 0x28, 0x28, 0x74, 0x6d, 0x65, 0x6d, 0x5f, 0x61, 0x64
        /*00bd*/ 	.byte	0x64, 0x72, 0x20, 0x3e, 0x3e, 0x20, 0x31, 0x36, 0x29, 0x20, 0x2f, 0x20, 0x33, 0x32, 0x29, 0x20
        /*00cd*/ 	.byte	0x25, 0x20, 0x34, 0x29, 0x00
	.type		__unnamed_1,@object
	.size		__unnamed_1,(__unnamed_2 - __unnamed_1)
__unnamed_1:
        /*00d2*/ 	.byte	0x61, 0x75, 0x74, 0x6f, 0x20, 0x63, 0x75, 0x74, 0x65, 0x3a, 0x3a, 0x61, 0x73, 0x5f, 0x70, 0x6f
        /* <DEDUP_REMOVED lines=24> */
        /*0262*/ 	.byte	0x43, 0x3c, 0x38, 0x31, 0x39, 0x32, 0x3e, 0x3e, 0x3e, 0x3e, 0x5d, 0x00
	.type		__unnamed_2,@object
	.size		__unnamed_2,(__unnamed_3 - __unnamed_2)
__unnamed_2:
        /* <DEDUP_REMOVED lines=26> */
	.type		__unnamed_3,@object
	.size		__unnamed_3,(.L_3 - __unnamed_3)
__unnamed_3:
        /* <DEDUP_REMOVED lines=42> */
        /*06aa*/ 	.byte	0x3e, 0x3e, 0x3e, 0x3e, 0x5d, 0x00
.L_3:


//--------------------- .nv.shared._ZN7cutlass13device_kernelINS_4gemm6kernel13GemmUniversalIN4cute5tupleIJiiiiEEENS1_10collective13CollectiveMmaINS1_35MainloopSm100TmaUmmaWarpSpecializedILi14ELi2ELi2ENS5_IJNS4_1CILi1EEENSA_ILi8EEESB_EEEEENS5_IJNSA_ILi128EEENSA_ILi256EEENSA_ILi32EEEEEENS_12float_e5m2_tENS5_IJlSB_lEEESJ_SK_NS4_8TiledMMAINS4_8MMA_AtomIJNS4_10MMA_TraitsINS4_19SM100_MMA_F8F6F4_SSEJSJ_SJ_fSF_SG_NS4_17integral_constantINS4_4UMMA5MajorELSR_0EEESS_NSP_INSQ_7ScaleInELST_0EEESU_EEEEEENS4_6LayoutINS5_IJSB_SB_SB_EEENS5_IJNSA_ILi0EEESZ_SZ_EEEEENS5_IJNS4_10UnderscoreES12_S12_EEEEENS4_23SM90_TMA_LOAD_MULTICASTENS4_14ComposedLayoutINS4_7SwizzleILi1ELi4ELi3EEENS4_18smem_ptr_flag_bitsILi8EEENSX_INS5_IJSC_SH_EEENS5_IJSH_SB_EEEEEEEvNS4_8identityENS4_13SM90_TMA_LOADES1E_vS1F_EENS_8epilogue10collective18CollectiveEpilogueINS1I_23Sm100TmaWarpSpecializedILi4ELi2ELi64ELb0ELb0EEEJSI_NS5_IJNSX_ISF_SB_EENSX_INSA_ILi64EEESB_EEEEESJ_SK_SJ_SK_NS1I_6fusion15FusionCallbacksIS1M_NS1R_17LinearCombinationISJ_fSJ_fLNS_15FloatRoundStyleE2EEESI_S1Q_JEEENS4_5SM1004TMEM4LOAD26SM100_TMEM_LOAD_32dp32b64xES1G_NS16_INS17_ILi2ELi4ELi3EEES1A_NSX_INS5_IJSC_S1O_EEENS5_IJS1O_SB_EEEEEEENS4_39AutoVectorizingCopyWithAssumedAlignmentILi128EEENS4_14SM90_TMA_STOREES25_S27_S27_EEEvvEEEEvNT_6ParamsE --------------------------
	.section	.nv.shared._ZN7cutlass13device_kernelINS_4gemm6kernel13GemmUniversalIN4cute5tupleIJiiiiEEENS1_10collective13CollectiveMmaINS1_35MainloopSm100TmaUmmaWarpSpecializedILi14ELi2ELi2ENS5_IJNS4_1CILi1EEENSA_ILi8EEESB_EEEEENS5_IJNSA_ILi128EEENSA_ILi256EEENSA_ILi32EEEEEENS_12float_e5m2_tENS5_IJlSB_lEEESJ_SK_NS4_8TiledMMAINS4_8MMA_AtomIJNS4_10MMA_TraitsINS4_19SM100_MMA_F8F6F4_SSEJSJ_SJ_fSF_SG_NS4_17integral_constantINS4_4UMMA5MajorELSR_0EEESS_NSP_INSQ_7ScaleInELST_0EEESU_EEEEEENS4_6LayoutINS5_IJSB_SB_SB_EEENS5_IJNSA_ILi0EEESZ_SZ_EEEEENS5_IJNS4_10UnderscoreES12_S12_EEEEENS4_23SM90_TMA_LOAD_MULTICASTENS4_14ComposedLayoutINS4_7SwizzleILi1ELi4ELi3EEENS4_18smem_ptr_flag_bitsILi8EEENSX_INS5_IJSC_SH_EEENS5_IJSH_SB_EEEEEEEvNS4_8identityENS4_13SM90_TMA_LOADES1E_vS1F_EENS_8epilogue10collective18CollectiveEpilogueINS1I_23Sm100TmaWarpSpecializedILi4ELi2ELi64ELb0ELb0EEEJSI_NS5_IJNSX_ISF_SB_EENSX_INSA_ILi64EEESB_EEEEESJ_SK_SJ_SK_NS1I_6fusion15FusionCallbacksIS1M_NS1R_17LinearCombinationISJ_fSJ_fLNS_15FloatRoundStyleE2EEESI_S1Q_JEEENS4_5SM1004TMEM4LOAD26SM100_TMEM_LOAD_32dp32b64xES1G_NS16_INS17_ILi2ELi4ELi3EEES1A_NSX_INS5_IJSC_S1O_EEENS5_IJS1O_SB_EEEEEEENS4_39AutoVectorizingCopyWithAssumedAlignmentILi128EEENS4_14SM90_TMA_STOREES25_S27_S27_EEEvvEEEEvNT_6ParamsE,"aw",@nobits
	.sectionflags	@""
	.align	16
	.zero		1024


//--------------------- .nv.shared.reserved.0     --------------------------
	.section	.nv.shared.reserved.0,"aw",@nobits
	.weak		__nv_reservedSMEM_offset_0_alias
	.size		__nv_reservedSMEM_offset_0_alias, 0, 64
	.other		__nv_reservedSMEM_offset_0_alias,@"STO_CUDA_RESERVED_SHARED STV_DEFAULT"
__nv_reservedSMEM_offset_0_alias:
	.zero		0
.nv.shared.reserved.0:
	.zero		64
	.weak		__nv_reservedSMEM_tcgen05_partition
	.type		__nv_reservedSMEM_tcgen05_partition,@object
	.size		__nv_reservedSMEM_tcgen05_partition,(.L_0 - __nv_reservedSMEM_tcgen05_partition)
__nv_reservedSMEM_tcgen05_partition:
	.zero		32
.L_0:


//--------------------- .nv.global                --------------------------
	.section	.nv.global,"aw",@nobits
.nv.global:
	.type		_ZN40_INTERNAL_bcf68a12_4_k_cu_f9186ae2_380724cute1_E,@object
	.size		_ZN40_INTERNAL_bcf68a12_4_k_cu_f9186ae2_380724cute1_E,(_ZN40_INTERNAL_bcf68a12_4_k_cu_f9186ae2_380724cuda3std3__45__cpo6cbeginE - _ZN40_INTERNAL_bcf68a12_4_k_cu_f9186ae2_380724cute1_E)
_ZN40_INTERNAL_bcf68a12_4_k_cu_f9186ae2_380724cute1_E:
	.zero		1
	.type		_ZN40_INTERNAL_bcf68a12_4_k_cu_f9186ae2_380724cuda3std3__45__cpo6cbeginE,@object
	.size		_ZN40_INTERNAL_bcf68a12_4_k_cu_f9186ae2_380724cuda3std3__45__cpo6cbeginE,(_ZN40_INTERNAL_bcf68a12_4_k_cu_f9186ae2_380724cuda3std3__48in_placeE - _ZN40_INTERNAL_bcf68a12_4_k_cu_f9186ae2_380724cuda3std3__45__cpo6cbeginE)
_ZN40_INTERNAL_bcf68a12_4_k_cu_f9186ae2_380724cuda3std3__45__cpo6cbeginE:
	.zero		1
	.type		_ZN40_INTERNAL_bcf68a12_4_k_cu_f9186ae2_380724cuda3std3__48in_placeE,@object
	.size		_ZN40_INTERNAL_bcf68a12_4_k_cu_f9186ae2_380724cuda3std3__48in_placeE,(_ZN40_INTERNAL_bcf68a12_4_k_cu_f9186ae2_380724cuda3std6ranges3__45__cpo9iter_moveE - _ZN40_INTERNAL_bcf68a12_4_k_cu_f9186ae2_380724cuda3std3__48in_placeE)
_ZN40_INTERNAL_bcf68a12_4_k_cu_f9186ae2_380724cuda3std3__48in_placeE:
	.zero		1
	.type		_ZN40_INTERNAL_bcf68a12_4_k_cu_f9186ae2_380724cuda3std6ranges3__45__cpo9iter_moveE,@object
	.size		_ZN40_INTERNAL_bcf68a12_4_k_cu_f9186ae2_380724cuda3std6ranges3__45__cpo9iter_moveE,(_ZN40_INTERNAL_bcf68a12_4_k_cu_f9186ae2_380724cuda3std3__45__cpo5beginE - _ZN40_INTERNAL_bcf68a12_4_k_cu_f9186ae2_380724cuda3std6ranges3__45__cpo9iter_moveE)
_ZN40_INTERNAL_bcf68a12_4_k_cu_f9186ae2_380724cuda3std6ranges3__45__cpo9iter_moveE:
	.zero		1
	.type		_ZN40_INTERNAL_bcf68a12_4_k_cu_f9186ae2_380724cuda3std3__45__cpo5beginE,@object
	.size		_ZN40_INTERNAL_bcf68a12_4_k_cu_f9186ae2_380724cuda3std3__45__cpo5beginE,(_ZN40_INTERNAL_bcf68a12_4_k_cu_f9186ae2_380724cuda3std3__442_GLOBAL__N__bcf68a12_4_k_cu_f9186ae2_380726ignoreE - _ZN40_INTERNAL_bcf68a12_4_k_cu_f9186ae2_380724cuda3std3__45__cpo5beginE)
_ZN40_INTERNAL_bcf68a12_4_k_cu_f9186ae2_380724cuda3std3__45__cpo5beginE:
	.zero		1
	.type		_ZN40_INTERNAL_bcf68a12_4_k_cu_f9186ae2_380724cuda3std3__442_GLOBAL__N__bcf68a12_4_k_cu_f9186ae2_380726ignoreE,@object
	.size		_ZN40_INTERNAL_bcf68a12_4_k_cu_f9186ae2_380724cuda3std3__442_GLOBAL__N__bcf68a12_4_k_cu_f9186ae2_380726ignoreE,(_ZN40_INTERNAL_bcf68a12_4_k_cu_f9186ae2_380724cute7productE - _ZN40_INTERNAL_bcf68a12_4_k_cu_f9186ae2_380724cuda3std3__442_GLOBAL__N__bcf68a12_4_k_cu_f9186ae2_380726ignoreE)
_ZN40_INTERNAL_bcf68a12_4_k_cu_f9186ae2_380724cuda3std3__442_GLOBAL__N__bcf68a12_4_k_cu_f9186ae2_380726ignoreE:
	.zero		1
	.type		_ZN40_INTERNAL_bcf68a12_4_k_cu_f9186ae2_380724cute7productE,@object
	.size		_ZN40_INTERNAL_bcf68a12_4_k_cu_f9186ae2_380724cute7productE,(_ZN40_INTERNAL_bcf68a12_4_k_cu_f9186ae2_380724cuda3std3__45__cpo3endE - _ZN40_INTERNAL_bcf68a12_4_k_cu_f9186ae2_380724cute7productE)
_ZN40_INTERNAL_bcf68a12_4_k_cu_f9186ae2_380724cute7productE:
	.zero		1
	.type		_ZN40_INTERNAL_bcf68a12_4_k_cu_f9186ae2_380724cuda3std3__45__cpo3endE,@object
	.size		_ZN40_INTERNAL_bcf68a12_4_k_cu_f9186ae2_380724cuda3std3__45__cpo3endE,(_ZN40_INTERNAL_bcf68a12_4_k_cu_f9186ae2_380724cuda3std3__419piecewise_constructE - _ZN40_INTERNAL_bcf68a12_4_k_cu_f9186ae2_380724cuda3std3__45__cpo3endE)
_ZN40_INTERNAL_bcf68a12_4_k_cu_f9186ae2_380724cuda3std3__45__cpo3endE:
	.zero		1
	.type		_ZN40_INTERNAL_bcf68a12_4_k_cu_f9186ae2_380724cuda3std3__419piecewise_constructE,@object
	.size		_ZN40_INTERNAL_bcf68a12_4_k_cu_f9186ae2_380724cuda3std3__419piecewise_constructE,(_ZN40_INTERNAL_bcf68a12_4_k_cu_f9186ae2_380724cuda3std3__45__cpo4cendE - _ZN40_INTERNAL_bcf68a12_4_k_cu_f9186ae2_380724cuda3std3__419piecewise_constructE)
_ZN40_INTERNAL_bcf68a12_4_k_cu_f9186ae2_380724cuda3std3__419piecewise_constructE:
	.zero		1
	.type		_ZN40_INTERNAL_bcf68a12_4_k_cu_f9186ae2_380724cuda3std3__45__cpo4cendE,@object
	.size		_ZN40_INTERNAL_bcf68a12_4_k_cu_f9186ae2_380724cuda3std3__45__cpo4cendE,(_ZN40_INTERNAL_bcf68a12_4_k_cu_f9186ae2_380724cuda3std6ranges3__45__cpo4swapE - _ZN40_INTERNAL_bcf68a12_4_k_cu_f9186ae2_380724cuda3std3__45__cpo4cendE)
_ZN40_INTERNAL_bcf68a12_4_k_cu_f9186ae2_380724cuda3std3__45__cpo4cendE:
	.zero		1
	.type		_ZN40_INTERNAL_bcf68a12_4_k_cu_f9186ae2_380724cuda3std6ranges3__45__cpo4swapE,@object
	.size		_ZN40_INTERNAL_bcf68a12_4_k_cu_f9186ae2_380724cuda3std6ranges3__45__cpo4swapE,(.L_11 - _ZN40_INTERNAL_bcf68a12_4_k_cu_f9186ae2_380724cuda3std6ranges3__45__cpo4swapE)
_ZN40_INTERNAL_bcf68a12_4_k_cu_f9186ae2_380724cuda3std6ranges3__45__cpo4swapE:
	.zero		1
.L_11:


//--------------------- .nv.constant0._ZN7cutlass13device_kernelINS_4gemm6kernel13GemmUniversalIN4cute5tupleIJiiiiEEENS1_10collective13CollectiveMmaINS1_35MainloopSm100TmaUmmaWarpSpecializedILi14ELi2ELi2ENS5_IJNS4_1CILi1EEENSA_ILi8EEESB_EEEEENS5_IJNSA_ILi128EEENSA_ILi256EEENSA_ILi32EEEEEENS_12float_e5m2_tENS5_IJlSB_lEEESJ_SK_NS4_8TiledMMAINS4_8MMA_AtomIJNS4_10MMA_TraitsINS4_19SM100_MMA_F8F6F4_SSEJSJ_SJ_fSF_SG_NS4_17integral_constantINS4_4UMMA5MajorELSR_0EEESS_NSP_INSQ_7ScaleInELST_0EEESU_EEEEEENS4_6LayoutINS5_IJSB_SB_SB_EEENS5_IJNSA_ILi0EEESZ_SZ_EEEEENS5_IJNS4_10UnderscoreES12_S12_EEEEENS4_23SM90_TMA_LOAD_MULTICASTENS4_14ComposedLayoutINS4_7SwizzleILi1ELi4ELi3EEENS4_18smem_ptr_flag_bitsILi8EEENSX_INS5_IJSC_SH_EEENS5_IJSH_SB_EEEEEEEvNS4_8identityENS4_13SM90_TMA_LOADES1E_vS1F_EENS_8epilogue10collective18CollectiveEpilogueINS1I_23Sm100TmaWarpSpecializedILi4ELi2ELi64ELb0ELb0EEEJSI_NS5_IJNSX_ISF_SB_EENSX_INSA_ILi64EEESB_EEEEESJ_SK_SJ_SK_NS1I_6fusion15FusionCallbacksIS1M_NS1R_17LinearCombinationISJ_fSJ_fLNS_15FloatRoundStyleE2EEESI_S1Q_JEEENS4_5SM1004TMEM4LOAD26SM100_TMEM_LOAD_32dp32b64xES1G_NS16_INS17_ILi2ELi4ELi3EEES1A_NSX_INS5_IJSC_S1O_EEENS5_IJS1O_SB_EEEEEEENS4_39AutoVectorizingCopyWithAssumedAlignmentILi128EEENS4_14SM90_TMA_STOREES25_S27_S27_EEEvvEEEEvNT_6ParamsE --------------------------
	.section	.nv.constant0._ZN7cutlass13device_kernelINS_4gemm6kernel13GemmUniversalIN4cute5tupleIJiiiiEEENS1_10collective13CollectiveMmaINS1_35MainloopSm100TmaUmmaWarpSpecializedILi14ELi2ELi2ENS5_IJNS4_1CILi1EEENSA_ILi8EEESB_EEEEENS5_IJNSA_ILi128EEENSA_ILi256EEENSA_ILi32EEEEEENS_12float_e5m2_tENS5_IJlSB_lEEESJ_SK_NS4_8TiledMMAINS4_8MMA_AtomIJNS4_10MMA_TraitsINS4_19SM100_MMA_F8F6F4_SSEJSJ_SJ_fSF_SG_NS4_17integral_constantINS4_4UMMA5MajorELSR_0EEESS_NSP_INSQ_7ScaleInELST_0EEESU_EEEEEENS4_6LayoutINS5_IJSB_SB_SB_EEENS5_IJNSA_ILi0EEESZ_SZ_EEEEENS5_IJNS4_10UnderscoreES12_S12_EEEEENS4_23SM90_TMA_LOAD_MULTICASTENS4_14ComposedLayoutINS4_7SwizzleILi1ELi4ELi3EEENS4_18smem_ptr_flag_bitsILi8EEENSX_INS5_IJSC_SH_EEENS5_IJSH_SB_EEEEEEEvNS4_8identityENS4_13SM90_TMA_LOADES1E_vS1F_EENS_8epilogue10collective18CollectiveEpilogueINS1I_23Sm100TmaWarpSpecializedILi4ELi2ELi64ELb0ELb0EEEJSI_NS5_IJNSX_ISF_SB_EENSX_INSA_ILi64EEESB_EEEEESJ_SK_SJ_SK_NS1I_6fusion15FusionCallbacksIS1M_NS1R_17LinearCombinationISJ_fSJ_fLNS_15FloatRoundStyleE2EEESI_S1Q_JEEENS4_5SM1004TMEM4LOAD26SM100_TMEM_LOAD_32dp32b64xES1G_NS16_INS17_ILi2ELi4ELi3EEES1A_NSX_INS5_IJSC_S1O_EEENS5_IJS1O_SB_EEEEEEENS4_39AutoVectorizingCopyWithAssumedAlignmentILi128EEENS4_14SM90_TMA_STOREES25_S27_S27_EEEvvEEEEvNT_6ParamsE,"a",@progbits
	.sectionflags	@""
	.align	4
.nv.constant0._ZN7cutlass13device_kernelINS_4gemm6kernel13GemmUniversalIN4cute5tupleIJiiiiEEENS1_10collective13CollectiveMmaINS1_35MainloopSm100TmaUmmaWarpSpecializedILi14ELi2ELi2ENS5_IJNS4_1CILi1EEENSA_ILi8EEESB_EEEEENS5_IJNSA_ILi128EEENSA_ILi256EEENSA_ILi32EEEEEENS_12float_e5m2_tENS5_IJlSB_lEEESJ_SK_NS4_8TiledMMAINS4_8MMA_AtomIJNS4_10MMA_TraitsINS4_19SM100_MMA_F8F6F4_SSEJSJ_SJ_fSF_SG_NS4_17integral_constantINS4_4UMMA5MajorELSR_0EEESS_NSP_INSQ_7ScaleInELST_0EEESU_EEEEEENS4_6LayoutINS5_IJSB_SB_SB_EEENS5_IJNSA_ILi0EEESZ_SZ_EEEEENS5_IJNS4_10UnderscoreES12_S12_EEEEENS4_23SM90_TMA_LOAD_MULTICASTENS4_14ComposedLayoutINS4_7SwizzleILi1ELi4ELi3EEENS4_18smem_ptr_flag_bitsILi8EEENSX_INS5_IJSC_SH_EEENS5_IJSH_SB_EEEEEEEvNS4_8identityENS4_13SM90_TMA_LOADES1E_vS1F_EENS_8epilogue10collective18CollectiveEpilogueINS1I_23Sm100TmaWarpSpecializedILi4ELi2ELi64ELb0ELb0EEEJSI_NS5_IJNSX_ISF_SB_EENSX_INSA_ILi64EEESB_EEEEESJ_SK_SJ_SK_NS1I_6fusion15FusionCallbacksIS1M_NS1R_17LinearCombinationISJ_fSJ_fLNS_15FloatRoundStyleE2EEESI_S1Q_JEEENS4_5SM1004TMEM4LOAD26SM100_TMEM_LOAD_32dp32b64xES1G_NS16_INS17_ILi2ELi4ELi3EEES1A_NSX_INS5_IJSC_S1O_EEENS5_IJS1O_SB_EEEEEEENS4_39AutoVectorizingCopyWithAssumedAlignmentILi128EEENS4_14SM90_TMA_STOREES25_S27_S27_EEEvvEEEEvNT_6ParamsE:
	.zero		2944


//--------------------- SYMBOLS --------------------------

	.type		.nv.reservedSmem.offset0,@object
	.size		.nv.reservedSmem.offset0,0x4
	.type		.nv.reservedSmem.cap,@object
	.size		.nv.reservedSmem.cap,0x4
	.type		__assertfail,@function
